//
// Generated by NVIDIA NVVM Compiler
//
// Compiler Build ID: CL-36424714
// Cuda compilation tools, release 13.0, V13.0.88
// Based on NVVM 20.0.0
//

.version 9.0
.target sm_100
.address_size 64

	// .globl	_Z9transformPfS_Pd
// _ZZ9transformPfS_PdE9warp_sums has been demoted
.global .align 4 .b8 __cudart_i2opi_f[24] = {65, 144, 67, 60, 153, 149, 98, 219, 192, 221, 52, 245, 209, 87, 39, 252, 41, 21, 68, 78, 110, 131, 249, 162};

.visible .entry _Z9transformPfS_Pd(
	.param .u64 .ptr .align 1 _Z9transformPfS_Pd_param_0,
	.param .u64 .ptr .align 1 _Z9transformPfS_Pd_param_1,
	.param .u64 .ptr .align 1 _Z9transformPfS_Pd_param_2
)
{
	.local .align 4 .b8 	__local_depot0[28];
	.reg .b64 	%SP;
	.reg .b64 	%SPL;
	.reg .pred 	%p<81>;
	.reg .b32 	%r<288>;
	.reg .b32 	%f<263>;
	.reg .b64 	%rd<123>;
	.reg .b64 	%fd<46>;
	// demoted variable
	.shared .align 8 .b8 _ZZ9transformPfS_PdE9warp_sums[64];
	mov.u64 	%SPL, __local_depot0;
	ld.param.u64 	%rd45, [_Z9transformPfS_Pd_param_0];
	ld.param.u64 	%rd47, [_Z9transformPfS_Pd_param_1];
	ld.param.u64 	%rd46, [_Z9transformPfS_Pd_param_2];
	cvta.to.global.u64 	%rd1, %rd47;
	add.u64 	%rd2, %SPL, 0;
	mov.u32 	%r88, %ctaid.x;
	mov.u32 	%r89, %ntid.x;
	mov.u32 	%r1, %tid.x;
	mad.lo.s32 	%r2, %r88, %r89, %r1;
	setp.gt.s32 	%p1, %r2, 134217727;
	mov.f64 	%fd45, 0d0000000000000000;
	@%p1 bra 	$L__BB0_66;
	cvta.to.global.u64 	%rd49, %rd45;
	mul.wide.s32 	%rd50, %r2, 4;
	add.s64 	%rd51, %rd49, %rd50;
	ld.global.f32 	%f1, [%rd51];
	ld.global.f32 	%f2, [%rd51+-64];
	and.b32  	%r90, %r2, 3;
	and.b32  	%r3, %r2, 16;
	setp.gt.s32 	%p2, %r90, 1;
	@%p2 bra 	$L__BB0_60;
	setp.eq.s32 	%p4, %r90, 0;
	@%p4 bra 	$L__BB0_3;
	bra.uni 	$L__BB0_30;
$L__BB0_3:
	setp.ne.s32 	%p41, %r3, 0;
	@%p41 bra 	$L__BB0_13;
	mul.f32 	%f236, %f1, 0f3F22F983;
	cvt.rni.s32.f32 	%r267, %f236;
	cvt.rn.f32.s32 	%f237, %r267;
	fma.rn.f32 	%f238, %f237, 0fBFC90FDA, %f1;
	fma.rn.f32 	%f239, %f237, 0fB3A22168, %f238;
	fma.rn.f32 	%f256, %f237, 0fA7C234C5, %f239;
	abs.f32 	%f4, %f1;
	setp.ltu.f32 	%p58, %f4, 0f47CE4780;
	@%p58 bra 	$L__BB0_12;
	setp.neu.f32 	%p59, %f4, 0f7F800000;
	@%p59 bra 	$L__BB0_7;
	mov.f32 	%f242, 0f00000000;
	mul.rn.f32 	%f256, %f1, %f242;
	mov.b32 	%r267, 0;
	bra.uni 	$L__BB0_12;
$L__BB0_7:
	mov.b32 	%r5, %f1;
	shl.b32 	%r218, %r5, 8;
	or.b32  	%r6, %r218, -2147483648;
	mov.b64 	%rd107, 0;
	mov.b32 	%r264, 0;
	mov.u64 	%rd105, __cudart_i2opi_f;
	mov.u64 	%rd106, %rd2;
$L__BB0_8:
	.pragma "nounroll";
	ld.global.nc.u32 	%r219, [%rd105];
	mad.wide.u32 	%rd94, %r219, %r6, %rd107;
	shr.u64 	%rd107, %rd94, 32;
	st.local.u32 	[%rd106], %rd94;
	add.s32 	%r264, %r264, 1;
	add.s64 	%rd106, %rd106, 4;
	add.s64 	%rd105, %rd105, 4;
	setp.ne.s32 	%p60, %r264, 6;
	@%p60 bra 	$L__BB0_8;
	shr.u32 	%r220, %r5, 23;
	st.local.u32 	[%rd2+24], %rd107;
	and.b32  	%r9, %r220, 31;
	and.b32  	%r221, %r220, 224;
	add.s32 	%r222, %r221, -128;
	shr.u32 	%r223, %r222, 5;
	mul.wide.u32 	%rd95, %r223, 4;
	sub.s64 	%rd9, %rd2, %rd95;
	ld.local.u32 	%r265, [%rd9+24];
	ld.local.u32 	%r266, [%rd9+20];
	setp.eq.s32 	%p61, %r9, 0;
	@%p61 bra 	$L__BB0_11;
	shf.l.wrap.b32 	%r265, %r266, %r265, %r9;
	ld.local.u32 	%r224, [%rd9+16];
	shf.l.wrap.b32 	%r266, %r224, %r266, %r9;
$L__BB0_11:
	shr.u32 	%r225, %r265, 30;
	shf.l.wrap.b32 	%r226, %r266, %r265, 2;
	shl.b32 	%r227, %r266, 2;
	shr.u32 	%r228, %r226, 31;
	add.s32 	%r229, %r228, %r225;
	neg.s32 	%r230, %r229;
	setp.lt.s32 	%p62, %r5, 0;
	selp.b32 	%r267, %r230, %r229, %p62;
	xor.b32  	%r231, %r226, %r5;
	shr.s32 	%r232, %r226, 31;
	xor.b32  	%r233, %r232, %r226;
	xor.b32  	%r234, %r232, %r227;
	cvt.u64.u32 	%rd96, %r233;
	shl.b64 	%rd97, %rd96, 32;
	cvt.u64.u32 	%rd98, %r234;
	or.b64  	%rd99, %rd97, %rd98;
	cvt.rn.f64.s64 	%fd15, %rd99;
	mul.f64 	%fd16, %fd15, 0d3BF921FB54442D19;
	cvt.rn.f32.f64 	%f240, %fd16;
	neg.f32 	%f241, %f240;
	setp.lt.s32 	%p63, %r231, 0;
	selp.f32 	%f256, %f241, %f240, %p63;
$L__BB0_12:
	mul.rn.f32 	%f243, %f256, %f256;
	and.b32  	%r236, %r267, 1;
	setp.eq.b32 	%p64, %r236, 1;
	selp.f32 	%f244, 0f3F800000, %f256, %p64;
	fma.rn.f32 	%f245, %f243, %f244, 0f00000000;
	fma.rn.f32 	%f246, %f243, 0f37CBAC00, 0fBAB607ED;
	selp.f32 	%f247, %f246, 0fB94D4153, %p64;
	selp.f32 	%f248, 0f3D2AAABB, 0f3C0885E4, %p64;
	fma.rn.f32 	%f249, %f247, %f243, %f248;
	selp.f32 	%f250, 0fBEFFFFFF, 0fBE2AAAA8, %p64;
	fma.rn.f32 	%f251, %f249, %f243, %f250;
	fma.rn.f32 	%f252, %f251, %f245, %f244;
	and.b32  	%r237, %r267, 2;
	setp.eq.s32 	%p65, %r237, 0;
	mov.f32 	%f253, 0f00000000;
	sub.f32 	%f254, %f253, %f252;
	selp.f32 	%f262, %f252, %f254, %p65;
	bra.uni 	$L__BB0_64;
$L__BB0_13:
	mul.f32 	%f197, %f1, 0f3F22F983;
	cvt.rni.s32.f32 	%r271, %f197;
	cvt.rn.f32.s32 	%f198, %r271;
	fma.rn.f32 	%f199, %f198, 0fBFC90FDA, %f1;
	fma.rn.f32 	%f200, %f198, 0fB3A22168, %f199;
	fma.rn.f32 	%f257, %f198, 0fA7C234C5, %f200;
	abs.f32 	%f10, %f1;
	setp.ltu.f32 	%p42, %f10, 0f47CE4780;
	@%p42 bra 	$L__BB0_21;
	setp.neu.f32 	%p43, %f10, 0f7F800000;
	@%p43 bra 	$L__BB0_16;
	mov.f32 	%f203, 0f00000000;
	mul.rn.f32 	%f257, %f1, %f203;
	mov.b32 	%r271, 0;
	bra.uni 	$L__BB0_21;
$L__BB0_16:
	mov.b32 	%r19, %f1;
	shl.b32 	%r176, %r19, 8;
	or.b32  	%r20, %r176, -2147483648;
	mov.b64 	%rd110, 0;
	mov.b32 	%r268, 0;
	mov.u64 	%rd108, __cudart_i2opi_f;
	mov.u64 	%rd109, %rd2;
$L__BB0_17:
	.pragma "nounroll";
	ld.global.nc.u32 	%r177, [%rd108];
	mad.wide.u32 	%rd78, %r177, %r20, %rd110;
	shr.u64 	%rd110, %rd78, 32;
	st.local.u32 	[%rd109], %rd78;
	add.s32 	%r268, %r268, 1;
	add.s64 	%rd109, %rd109, 4;
	add.s64 	%rd108, %rd108, 4;
	setp.ne.s32 	%p44, %r268, 6;
	@%p44 bra 	$L__BB0_17;
	shr.u32 	%r178, %r19, 23;
	st.local.u32 	[%rd2+24], %rd110;
	and.b32  	%r23, %r178, 31;
	and.b32  	%r179, %r178, 224;
	add.s32 	%r180, %r179, -128;
	shr.u32 	%r181, %r180, 5;
	mul.wide.u32 	%rd79, %r181, 4;
	sub.s64 	%rd16, %rd2, %rd79;
	ld.local.u32 	%r269, [%rd16+24];
	ld.local.u32 	%r270, [%rd16+20];
	setp.eq.s32 	%p45, %r23, 0;
	@%p45 bra 	$L__BB0_20;
	shf.l.wrap.b32 	%r269, %r270, %r269, %r23;
	ld.local.u32 	%r182, [%rd16+16];
	shf.l.wrap.b32 	%r270, %r182, %r270, %r23;
$L__BB0_20:
	shr.u32 	%r183, %r269, 30;
	shf.l.wrap.b32 	%r184, %r270, %r269, 2;
	shl.b32 	%r185, %r270, 2;
	shr.u32 	%r186, %r184, 31;
	add.s32 	%r187, %r186, %r183;
	neg.s32 	%r188, %r187;
	setp.lt.s32 	%p46, %r19, 0;
	selp.b32 	%r271, %r188, %r187, %p46;
	xor.b32  	%r189, %r184, %r19;
	shr.s32 	%r190, %r184, 31;
	xor.b32  	%r191, %r190, %r184;
	xor.b32  	%r192, %r190, %r185;
	cvt.u64.u32 	%rd80, %r191;
	shl.b64 	%rd81, %rd80, 32;
	cvt.u64.u32 	%rd82, %r192;
	or.b64  	%rd83, %rd81, %rd82;
	cvt.rn.f64.s64 	%fd11, %rd83;
	mul.f64 	%fd12, %fd11, 0d3BF921FB54442D19;
	cvt.rn.f32.f64 	%f201, %fd12;
	neg.f32 	%f202, %f201;
	setp.lt.s32 	%p47, %r189, 0;
	selp.f32 	%f257, %f202, %f201, %p47;
$L__BB0_21:
	mul.rn.f32 	%f204, %f257, %f257;
	and.b32  	%r194, %r271, 1;
	setp.eq.b32 	%p48, %r194, 1;
	selp.f32 	%f205, 0f3F800000, %f257, %p48;
	fma.rn.f32 	%f206, %f204, %f205, 0f00000000;
	fma.rn.f32 	%f207, %f204, 0f37CBAC00, 0fBAB607ED;
	selp.f32 	%f208, %f207, 0fB94D4153, %p48;
	selp.f32 	%f209, 0f3D2AAABB, 0f3C0885E4, %p48;
	fma.rn.f32 	%f210, %f208, %f204, %f209;
	selp.f32 	%f211, 0fBEFFFFFF, 0fBE2AAAA8, %p48;
	fma.rn.f32 	%f212, %f210, %f204, %f211;
	fma.rn.f32 	%f213, %f212, %f206, %f205;
	and.b32  	%r195, %r271, 2;
	setp.eq.s32 	%p49, %r195, 0;
	mov.f32 	%f214, 0f00000000;
	sub.f32 	%f215, %f214, %f213;
	selp.f32 	%f14, %f213, %f215, %p49;
	mul.f32 	%f216, %f2, 0f3F22F983;
	cvt.rni.s32.f32 	%r275, %f216;
	cvt.rn.f32.s32 	%f217, %r275;
	fma.rn.f32 	%f218, %f217, 0fBFC90FDA, %f2;
	fma.rn.f32 	%f219, %f217, 0fB3A22168, %f218;
	fma.rn.f32 	%f258, %f217, 0fA7C234C5, %f219;
	abs.f32 	%f16, %f2;
	setp.ltu.f32 	%p50, %f16, 0f47CE4780;
	@%p50 bra 	$L__BB0_29;
	setp.neu.f32 	%p51, %f16, 0f7F800000;
	@%p51 bra 	$L__BB0_24;
	mov.f32 	%f222, 0f00000000;
	mul.rn.f32 	%f258, %f2, %f222;
	mov.b32 	%r275, 0;
	bra.uni 	$L__BB0_29;
$L__BB0_24:
	mov.b32 	%r33, %f2;
	shl.b32 	%r197, %r33, 8;
	or.b32  	%r34, %r197, -2147483648;
	mov.b64 	%rd113, 0;
	mov.b32 	%r272, 0;
	mov.u64 	%rd111, __cudart_i2opi_f;
	mov.u64 	%rd112, %rd2;
$L__BB0_25:
	.pragma "nounroll";
	ld.global.nc.u32 	%r198, [%rd111];
	mad.wide.u32 	%rd86, %r198, %r34, %rd113;
	shr.u64 	%rd113, %rd86, 32;
	st.local.u32 	[%rd112], %rd86;
	add.s32 	%r272, %r272, 1;
	add.s64 	%rd112, %rd112, 4;
	add.s64 	%rd111, %rd111, 4;
	setp.ne.s32 	%p52, %r272, 6;
	@%p52 bra 	$L__BB0_25;
	shr.u32 	%r199, %r33, 23;
	st.local.u32 	[%rd2+24], %rd113;
	and.b32  	%r37, %r199, 31;
	and.b32  	%r200, %r199, 224;
	add.s32 	%r201, %r200, -128;
	shr.u32 	%r202, %r201, 5;
	mul.wide.u32 	%rd87, %r202, 4;
	sub.s64 	%rd23, %rd2, %rd87;
	ld.local.u32 	%r273, [%rd23+24];
	ld.local.u32 	%r274, [%rd23+20];
	setp.eq.s32 	%p53, %r37, 0;
	@%p53 bra 	$L__BB0_28;
	shf.l.wrap.b32 	%r273, %r274, %r273, %r37;
	ld.local.u32 	%r203, [%rd23+16];
	shf.l.wrap.b32 	%r274, %r203, %r274, %r37;
$L__BB0_28:
	shr.u32 	%r204, %r273, 30;
	shf.l.wrap.b32 	%r205, %r274, %r273, 2;
	shl.b32 	%r206, %r274, 2;
	shr.u32 	%r207, %r205, 31;
	add.s32 	%r208, %r207, %r204;
	neg.s32 	%r209, %r208;
	setp.lt.s32 	%p54, %r33, 0;
	selp.b32 	%r275, %r209, %r208, %p54;
	xor.b32  	%r210, %r205, %r33;
	shr.s32 	%r211, %r205, 31;
	xor.b32  	%r212, %r211, %r205;
	xor.b32  	%r213, %r211, %r206;
	cvt.u64.u32 	%rd88, %r212;
	shl.b64 	%rd89, %rd88, 32;
	cvt.u64.u32 	%rd90, %r213;
	or.b64  	%rd91, %rd89, %rd90;
	cvt.rn.f64.s64 	%fd13, %rd91;
	mul.f64 	%fd14, %fd13, 0d3BF921FB54442D19;
	cvt.rn.f32.f64 	%f220, %fd14;
	neg.f32 	%f221, %f220;
	setp.lt.s32 	%p55, %r210, 0;
	selp.f32 	%f258, %f221, %f220, %p55;
$L__BB0_29:
	mul.rn.f32 	%f223, %f258, %f258;
	and.b32  	%r215, %r275, 1;
	setp.eq.b32 	%p56, %r215, 1;
	selp.f32 	%f224, 0f3F800000, %f258, %p56;
	fma.rn.f32 	%f225, %f223, %f224, 0f00000000;
	fma.rn.f32 	%f226, %f223, 0f37CBAC00, 0fBAB607ED;
	selp.f32 	%f227, %f226, 0fB94D4153, %p56;
	selp.f32 	%f228, 0f3D2AAABB, 0f3C0885E4, %p56;
	fma.rn.f32 	%f229, %f227, %f223, %f228;
	selp.f32 	%f230, 0fBEFFFFFF, 0fBE2AAAA8, %p56;
	fma.rn.f32 	%f231, %f229, %f223, %f230;
	fma.rn.f32 	%f232, %f231, %f225, %f224;
	and.b32  	%r216, %r275, 2;
	setp.eq.s32 	%p57, %r216, 0;
	mov.f32 	%f233, 0f00000000;
	sub.f32 	%f234, %f233, %f232;
	selp.f32 	%f235, %f232, %f234, %p57;
	mul.f32 	%f262, %f14, %f235;
	bra.uni 	$L__BB0_64;
$L__BB0_30:
	setp.ne.s32 	%p16, %r3, 0;
	@%p16 bra 	$L__BB0_40;
	mul.f32 	%f178, %f1, 0f3F22F983;
	cvt.rni.s32.f32 	%r279, %f178;
	cvt.rn.f32.s32 	%f179, %r279;
	fma.rn.f32 	%f180, %f179, 0fBFC90FDA, %f1;
	fma.rn.f32 	%f181, %f179, 0fB3A22168, %f180;
	fma.rn.f32 	%f259, %f179, 0fA7C234C5, %f181;
	abs.f32 	%f22, %f1;
	setp.ltu.f32 	%p33, %f22, 0f47CE4780;
	@%p33 bra 	$L__BB0_39;
	setp.neu.f32 	%p34, %f22, 0f7F800000;
	@%p34 bra 	$L__BB0_34;
	mov.f32 	%f184, 0f00000000;
	mul.rn.f32 	%f259, %f1, %f184;
	mov.b32 	%r279, 0;
	bra.uni 	$L__BB0_39;
$L__BB0_34:
	mov.b32 	%r47, %f1;
	shl.b32 	%r154, %r47, 8;
	or.b32  	%r48, %r154, -2147483648;
	mov.b64 	%rd116, 0;
	mov.b32 	%r276, 0;
	mov.u64 	%rd114, __cudart_i2opi_f;
	mov.u64 	%rd115, %rd2;
$L__BB0_35:
	.pragma "nounroll";
	ld.global.nc.u32 	%r155, [%rd114];
	mad.wide.u32 	%rd70, %r155, %r48, %rd116;
	shr.u64 	%rd116, %rd70, 32;
	st.local.u32 	[%rd115], %rd70;
	add.s32 	%r276, %r276, 1;
	add.s64 	%rd115, %rd115, 4;
	add.s64 	%rd114, %rd114, 4;
	setp.ne.s32 	%p35, %r276, 6;
	@%p35 bra 	$L__BB0_35;
	shr.u32 	%r156, %r47, 23;
	st.local.u32 	[%rd2+24], %rd116;
	and.b32  	%r51, %r156, 31;
	and.b32  	%r157, %r156, 224;
	add.s32 	%r158, %r157, -128;
	shr.u32 	%r159, %r158, 5;
	mul.wide.u32 	%rd71, %r159, 4;
	sub.s64 	%rd30, %rd2, %rd71;
	ld.local.u32 	%r277, [%rd30+24];
	ld.local.u32 	%r278, [%rd30+20];
	setp.eq.s32 	%p36, %r51, 0;
	@%p36 bra 	$L__BB0_38;
	shf.l.wrap.b32 	%r277, %r278, %r277, %r51;
	ld.local.u32 	%r160, [%rd30+16];
	shf.l.wrap.b32 	%r278, %r160, %r278, %r51;
$L__BB0_38:
	shr.u32 	%r161, %r277, 30;
	shf.l.wrap.b32 	%r162, %r278, %r277, 2;
	shl.b32 	%r163, %r278, 2;
	shr.u32 	%r164, %r162, 31;
	add.s32 	%r165, %r164, %r161;
	neg.s32 	%r166, %r165;
	setp.lt.s32 	%p37, %r47, 0;
	selp.b32 	%r279, %r166, %r165, %p37;
	xor.b32  	%r167, %r162, %r47;
	shr.s32 	%r168, %r162, 31;
	xor.b32  	%r169, %r168, %r162;
	xor.b32  	%r170, %r168, %r163;
	cvt.u64.u32 	%rd72, %r169;
	shl.b64 	%rd73, %rd72, 32;
	cvt.u64.u32 	%rd74, %r170;
	or.b64  	%rd75, %rd73, %rd74;
	cvt.rn.f64.s64 	%fd9, %rd75;
	mul.f64 	%fd10, %fd9, 0d3BF921FB54442D19;
	cvt.rn.f32.f64 	%f182, %fd10;
	neg.f32 	%f183, %f182;
	setp.lt.s32 	%p38, %r167, 0;
	selp.f32 	%f259, %f183, %f182, %p38;
$L__BB0_39:
	add.s32 	%r172, %r279, 1;
	mul.rn.f32 	%f185, %f259, %f259;
	and.b32  	%r173, %r279, 1;
	setp.eq.b32 	%p39, %r173, 1;
	selp.f32 	%f186, %f259, 0f3F800000, %p39;
	fma.rn.f32 	%f187, %f185, %f186, 0f00000000;
	fma.rn.f32 	%f188, %f185, 0f37CBAC00, 0fBAB607ED;
	selp.f32 	%f189, 0fB94D4153, %f188, %p39;
	selp.f32 	%f190, 0f3C0885E4, 0f3D2AAABB, %p39;
	fma.rn.f32 	%f191, %f189, %f185, %f190;
	selp.f32 	%f192, 0fBE2AAAA8, 0fBEFFFFFF, %p39;
	fma.rn.f32 	%f193, %f191, %f185, %f192;
	fma.rn.f32 	%f194, %f193, %f187, %f186;
	and.b32  	%r174, %r172, 2;
	setp.eq.s32 	%p40, %r174, 0;
	mov.f32 	%f195, 0f00000000;
	sub.f32 	%f196, %f195, %f194;
	selp.f32 	%f262, %f194, %f196, %p40;
	bra.uni 	$L__BB0_64;
$L__BB0_40:
	mul.f32 	%f139, %f1, 0f3F22F983;
	cvt.rni.s32.f32 	%r283, %f139;
	cvt.rn.f32.s32 	%f140, %r283;
	fma.rn.f32 	%f141, %f140, 0fBFC90FDA, %f1;
	fma.rn.f32 	%f142, %f140, 0fB3A22168, %f141;
	fma.rn.f32 	%f260, %f140, 0fA7C234C5, %f142;
	abs.f32 	%f28, %f1;
	setp.ltu.f32 	%p17, %f28, 0f47CE4780;
	@%p17 bra 	$L__BB0_48;
	setp.neu.f32 	%p18, %f28, 0f7F800000;
	@%p18 bra 	$L__BB0_43;
	mov.f32 	%f145, 0f00000000;
	mul.rn.f32 	%f260, %f1, %f145;
	mov.b32 	%r283, 0;
	bra.uni 	$L__BB0_48;
$L__BB0_43:
	mov.b32 	%r61, %f1;
	shl.b32 	%r110, %r61, 8;
	or.b32  	%r62, %r110, -2147483648;
	mov.b64 	%rd119, 0;
	mov.b32 	%r280, 0;
	mov.u64 	%rd117, __cudart_i2opi_f;
	mov.u64 	%rd118, %rd2;
$L__BB0_44:
	.pragma "nounroll";
	ld.global.nc.u32 	%r111, [%rd117];
	mad.wide.u32 	%rd54, %r111, %r62, %rd119;
	shr.u64 	%rd119, %rd54, 32;
	st.local.u32 	[%rd118], %rd54;
	add.s32 	%r280, %r280, 1;
	add.s64 	%rd118, %rd118, 4;
	add.s64 	%rd117, %rd117, 4;
	setp.ne.s32 	%p19, %r280, 6;
	@%p19 bra 	$L__BB0_44;
	shr.u32 	%r112, %r61, 23;
	st.local.u32 	[%rd2+24], %rd119;
	and.b32  	%r65, %r112, 31;
	and.b32  	%r113, %r112, 224;
	add.s32 	%r114, %r113, -128;
	shr.u32 	%r115, %r114, 5;
	mul.wide.u32 	%rd55, %r115, 4;
	sub.s64 	%rd37, %rd2, %rd55;
	ld.local.u32 	%r281, [%rd37+24];
	ld.local.u32 	%r282, [%rd37+20];
	setp.eq.s32 	%p20, %r65, 0;
	@%p20 bra 	$L__BB0_47;
	shf.l.wrap.b32 	%r281, %r282, %r281, %r65;
	ld.local.u32 	%r116, [%rd37+16];
	shf.l.wrap.b32 	%r282, %r116, %r282, %r65;
$L__BB0_47:
	shr.u32 	%r117, %r281, 30;
	shf.l.wrap.b32 	%r118, %r282, %r281, 2;
	shl.b32 	%r119, %r282, 2;
	shr.u32 	%r120, %r118, 31;
	add.s32 	%r121, %r120, %r117;
	neg.s32 	%r122, %r121;
	setp.lt.s32 	%p21, %r61, 0;
	selp.b32 	%r283, %r122, %r121, %p21;
	xor.b32  	%r123, %r118, %r61;
	shr.s32 	%r124, %r118, 31;
	xor.b32  	%r125, %r124, %r118;
	xor.b32  	%r126, %r124, %r119;
	cvt.u64.u32 	%rd56, %r125;
	shl.b64 	%rd57, %rd56, 32;
	cvt.u64.u32 	%rd58, %r126;
	or.b64  	%rd59, %rd57, %rd58;
	cvt.rn.f64.s64 	%fd5, %rd59;
	mul.f64 	%fd6, %fd5, 0d3BF921FB54442D19;
	cvt.rn.f32.f64 	%f143, %fd6;
	neg.f32 	%f144, %f143;
	setp.lt.s32 	%p22, %r123, 0;
	selp.f32 	%f260, %f144, %f143, %p22;
$L__BB0_48:
	add.s32 	%r128, %r283, 1;
	mul.rn.f32 	%f146, %f260, %f260;
	and.b32  	%r129, %r283, 1;
	setp.eq.b32 	%p23, %r129, 1;
	selp.f32 	%f147, %f260, 0f3F800000, %p23;
	fma.rn.f32 	%f148, %f146, %f147, 0f00000000;
	fma.rn.f32 	%f149, %f146, 0f37CBAC00, 0fBAB607ED;
	selp.f32 	%f150, 0fB94D4153, %f149, %p23;
	selp.f32 	%f151, 0f3C0885E4, 0f3D2AAABB, %p23;
	fma.rn.f32 	%f152, %f150, %f146, %f151;
	selp.f32 	%f153, 0fBE2AAAA8, 0fBEFFFFFF, %p23;
	fma.rn.f32 	%f154, %f152, %f146, %f153;
	fma.rn.f32 	%f155, %f154, %f148, %f147;
	and.b32  	%r130, %r128, 2;
	setp.eq.s32 	%p24, %r130, 0;
	mov.f32 	%f156, 0f00000000;
	sub.f32 	%f157, %f156, %f155;
	selp.f32 	%f32, %f155, %f157, %p24;
	mul.f32 	%f158, %f2, 0f3F22F983;
	cvt.rni.s32.f32 	%r287, %f158;
	cvt.rn.f32.s32 	%f159, %r287;
	fma.rn.f32 	%f160, %f159, 0fBFC90FDA, %f2;
	fma.rn.f32 	%f161, %f159, 0fB3A22168, %f160;
	fma.rn.f32 	%f261, %f159, 0fA7C234C5, %f161;
	abs.f32 	%f34, %f2;
	setp.ltu.f32 	%p25, %f34, 0f47CE4780;
	@%p25 bra 	$L__BB0_56;
	setp.neu.f32 	%p26, %f34, 0f7F800000;
	@%p26 bra 	$L__BB0_51;
	mov.f32 	%f164, 0f00000000;
	mul.rn.f32 	%f261, %f2, %f164;
	mov.b32 	%r287, 0;
	bra.uni 	$L__BB0_56;
$L__BB0_51:
	mov.b32 	%r75, %f2;
	shl.b32 	%r132, %r75, 8;
	or.b32  	%r76, %r132, -2147483648;
	mov.b64 	%rd122, 0;
	mov.b32 	%r284, 0;
	mov.u64 	%rd120, __cudart_i2opi_f;
	mov.u64 	%rd121, %rd2;
$L__BB0_52:
	.pragma "nounroll";
	ld.global.nc.u32 	%r133, [%rd120];
	mad.wide.u32 	%rd62, %r133, %r76, %rd122;
	shr.u64 	%rd122, %rd62, 32;
	st.local.u32 	[%rd121], %rd62;
	add.s32 	%r284, %r284, 1;
	add.s64 	%rd121, %rd121, 4;
	add.s64 	%rd120, %rd120, 4;
	setp.ne.s32 	%p27, %r284, 6;
	@%p27 bra 	$L__BB0_52;
	shr.u32 	%r134, %r75, 23;
	st.local.u32 	[%rd2+24], %rd122;
	and.b32  	%r79, %r134, 31;
	and.b32  	%r135, %r134, 224;
	add.s32 	%r136, %r135, -128;
	shr.u32 	%r137, %r136, 5;
	mul.wide.u32 	%rd63, %r137, 4;
	sub.s64 	%rd44, %rd2, %rd63;
	ld.local.u32 	%r285, [%rd44+24];
	ld.local.u32 	%r286, [%rd44+20];
	setp.eq.s32 	%p28, %r79, 0;
	@%p28 bra 	$L__BB0_55;
	shf.l.wrap.b32 	%r285, %r286, %r285, %r79;
	ld.local.u32 	%r138, [%rd44+16];
	shf.l.wrap.b32 	%r286, %r138, %r286, %r79;
$L__BB0_55:
	shr.u32 	%r139, %r285, 30;
	shf.l.wrap.b32 	%r140, %r286, %r285, 2;
	shl.b32 	%r141, %r286, 2;
	shr.u32 	%r142, %r140, 31;
	add.s32 	%r143, %r142, %r139;
	neg.s32 	%r144, %r143;
	setp.lt.s32 	%p29, %r75, 0;
	selp.b32 	%r287, %r144, %r143, %p29;
	xor.b32  	%r145, %r140, %r75;
	shr.s32 	%r146, %r140, 31;
	xor.b32  	%r147, %r146, %r140;
	xor.b32  	%r148, %r146, %r141;
	cvt.u64.u32 	%rd64, %r147;
	shl.b64 	%rd65, %rd64, 32;
	cvt.u64.u32 	%rd66, %r148;
	or.b64  	%rd67, %rd65, %rd66;
	cvt.rn.f64.s64 	%fd7, %rd67;
	mul.f64 	%fd8, %fd7, 0d3BF921FB54442D19;
	cvt.rn.f32.f64 	%f162, %fd8;
	neg.f32 	%f163, %f162;
	setp.lt.s32 	%p30, %r145, 0;
	selp.f32 	%f261, %f163, %f162, %p30;
$L__BB0_56:
	add.s32 	%r150, %r287, 1;
	mul.rn.f32 	%f165, %f261, %f261;
	and.b32  	%r151, %r287, 1;
	setp.eq.b32 	%p31, %r151, 1;
	selp.f32 	%f166, %f261, 0f3F800000, %p31;
	fma.rn.f32 	%f167, %f165, %f166, 0f00000000;
	fma.rn.f32 	%f168, %f165, 0f37CBAC00, 0fBAB607ED;
	selp.f32 	%f169, 0fB94D4153, %f168, %p31;
	selp.f32 	%f170, 0f3C0885E4, 0f3D2AAABB, %p31;
	fma.rn.f32 	%f171, %f169, %f165, %f170;
	selp.f32 	%f172, 0fBE2AAAA8, 0fBEFFFFFF, %p31;
	fma.rn.f32 	%f173, %f171, %f165, %f172;
	fma.rn.f32 	%f174, %f173, %f167, %f166;
	and.b32  	%r152, %r150, 2;
	setp.eq.s32 	%p32, %r152, 0;
	mov.f32 	%f175, 0f00000000;
	sub.f32 	%f176, %f175, %f174;
	selp.f32 	%f177, %f174, %f176, %p32;
	mul.f32 	%f262, %f32, %f177;
	bra.uni 	$L__BB0_64;
$L__BB0_57:
	setp.ne.s32 	%p6, %r3, 0;
	@%p6 bra 	$L__BB0_59;
	setp.lt.f32 	%p13, %f1, 0f00800000;
	mul.f32 	%f119, %f1, 0f4B000000;
	selp.f32 	%f120, %f119, %f1, %p13;
	selp.f32 	%f121, 0fC1B80000, 0f00000000, %p13;
	mov.b32 	%r105, %f120;
	add.s32 	%r106, %r105, -1059760811;
	and.b32  	%r107, %r106, -8388608;
	sub.s32 	%r108, %r105, %r107;
	mov.b32 	%f122, %r108;
	cvt.rn.f32.s32 	%f123, %r107;
	fma.rn.f32 	%f124, %f123, 0f34000000, %f121;
	add.f32 	%f125, %f122, 0fBF800000;
	fma.rn.f32 	%f126, %f125, 0fBE055027, 0f3E1039F6;
	fma.rn.f32 	%f127, %f126, %f125, 0fBDF8CDCC;
	fma.rn.f32 	%f128, %f127, %f125, 0f3E0F2955;
	fma.rn.f32 	%f129, %f128, %f125, 0fBE2AD8B9;
	fma.rn.f32 	%f130, %f129, %f125, 0f3E4CED0B;
	fma.rn.f32 	%f131, %f130, %f125, 0fBE7FFF22;
	fma.rn.f32 	%f132, %f131, %f125, 0f3EAAAA78;
	fma.rn.f32 	%f133, %f132, %f125, 0fBF000000;
	mul.f32 	%f134, %f125, %f133;
	fma.rn.f32 	%f135, %f134, %f125, %f125;
	fma.rn.f32 	%f136, %f124, 0f3F317218, %f135;
	setp.gt.u32 	%p14, %r105, 2139095039;
	fma.rn.f32 	%f137, %f120, 0f7F800000, 0f7F800000;
	selp.f32 	%f138, %f137, %f136, %p14;
	setp.eq.f32 	%p15, %f120, 0f00000000;
	selp.f32 	%f262, 0fFF800000, %f138, %p15;
	bra.uni 	$L__BB0_64;
$L__BB0_59:
	setp.lt.f32 	%p7, %f1, 0f00800000;
	mul.f32 	%f77, %f1, 0f4B000000;
	selp.f32 	%f78, %f77, %f1, %p7;
	selp.f32 	%f79, 0fC1B80000, 0f00000000, %p7;
	mov.b32 	%r97, %f78;
	add.s32 	%r98, %r97, -1059760811;
	and.b32  	%r99, %r98, -8388608;
	sub.s32 	%r100, %r97, %r99;
	mov.b32 	%f80, %r100;
	cvt.rn.f32.s32 	%f81, %r99;
	fma.rn.f32 	%f82, %f81, 0f34000000, %f79;
	add.f32 	%f83, %f80, 0fBF800000;
	fma.rn.f32 	%f84, %f83, 0fBE055027, 0f3E1039F6;
	fma.rn.f32 	%f85, %f84, %f83, 0fBDF8CDCC;
	fma.rn.f32 	%f86, %f85, %f83, 0f3E0F2955;
	fma.rn.f32 	%f87, %f86, %f83, 0fBE2AD8B9;
	fma.rn.f32 	%f88, %f87, %f83, 0f3E4CED0B;
	fma.rn.f32 	%f89, %f88, %f83, 0fBE7FFF22;
	fma.rn.f32 	%f90, %f89, %f83, 0f3EAAAA78;
	fma.rn.f32 	%f91, %f90, %f83, 0fBF000000;
	mul.f32 	%f92, %f83, %f91;
	fma.rn.f32 	%f93, %f92, %f83, %f83;
	fma.rn.f32 	%f94, %f82, 0f3F317218, %f93;
	setp.gt.u32 	%p8, %r97, 2139095039;
	fma.rn.f32 	%f95, %f78, 0f7F800000, 0f7F800000;
	selp.f32 	%f96, %f95, %f94, %p8;
	setp.eq.f32 	%p9, %f78, 0f00000000;
	selp.f32 	%f97, 0fFF800000, %f96, %p9;
	setp.lt.f32 	%p10, %f2, 0f00800000;
	mul.f32 	%f98, %f2, 0f4B000000;
	selp.f32 	%f99, %f98, %f2, %p10;
	selp.f32 	%f100, 0fC1B80000, 0f00000000, %p10;
	mov.b32 	%r101, %f99;
	add.s32 	%r102, %r101, -1059760811;
	and.b32  	%r103, %r102, -8388608;
	sub.s32 	%r104, %r101, %r103;
	mov.b32 	%f101, %r104;
	cvt.rn.f32.s32 	%f102, %r103;
	fma.rn.f32 	%f103, %f102, 0f34000000, %f100;
	add.f32 	%f104, %f101, 0fBF800000;
	fma.rn.f32 	%f105, %f104, 0fBE055027, 0f3E1039F6;
	fma.rn.f32 	%f106, %f105, %f104, 0fBDF8CDCC;
	fma.rn.f32 	%f107, %f106, %f104, 0f3E0F2955;
	fma.rn.f32 	%f108, %f107, %f104, 0fBE2AD8B9;
	fma.rn.f32 	%f109, %f108, %f104, 0f3E4CED0B;
	fma.rn.f32 	%f110, %f109, %f104, 0fBE7FFF22;
	fma.rn.f32 	%f111, %f110, %f104, 0f3EAAAA78;
	fma.rn.f32 	%f112, %f111, %f104, 0fBF000000;
	mul.f32 	%f113, %f104, %f112;
	fma.rn.f32 	%f114, %f113, %f104, %f104;
	fma.rn.f32 	%f115, %f103, 0f3F317218, %f114;
	setp.gt.u32 	%p11, %r101, 2139095039;
	fma.rn.f32 	%f116, %f99, 0f7F800000, 0f7F800000;
	selp.f32 	%f117, %f116, %f115, %p11;
	setp.eq.f32 	%p12, %f99, 0f00000000;
	selp.f32 	%f118, 0fFF800000, %f117, %p12;
	mul.f32 	%f262, %f97, %f118;
	bra.uni 	$L__BB0_64;
$L__BB0_60:
	setp.eq.s32 	%p3, %r90, 2;
	@%p3 bra 	$L__BB0_57;
	setp.ne.s32 	%p5, %r3, 0;
	@%p5 bra 	$L__BB0_63;
	fma.rn.f32 	%f66, %f1, 0f3BBB989D, 0f3F000000;
	cvt.sat.f32.f32 	%f67, %f66;
	mov.f32 	%f68, 0f4B400001;
	mov.f32 	%f69, 0f437C0000;
	fma.rm.f32 	%f70, %f67, %f69, %f68;
	add.f32 	%f71, %f70, 0fCB40007F;
	neg.f32 	%f72, %f71;
	fma.rn.f32 	%f73, %f1, 0f3FB8AA3B, %f72;
	fma.rn.f32 	%f74, %f1, 0f32A57060, %f73;
	mov.b32 	%r95, %f70;
	shl.b32 	%r96, %r95, 23;
	mov.b32 	%f75, %r96;
	ex2.approx.ftz.f32 	%f76, %f74;
	mul.f32 	%f262, %f76, %f75;
	bra.uni 	$L__BB0_64;
$L__BB0_63:
	fma.rn.f32 	%f44, %f1, 0f3BBB989D, 0f3F000000;
	cvt.sat.f32.f32 	%f45, %f44;
	mov.f32 	%f46, 0f4B400001;
	mov.f32 	%f47, 0f437C0000;
	fma.rm.f32 	%f48, %f45, %f47, %f46;
	add.f32 	%f49, %f48, 0fCB40007F;
	neg.f32 	%f50, %f49;
	fma.rn.f32 	%f51, %f1, 0f3FB8AA3B, %f50;
	fma.rn.f32 	%f52, %f1, 0f32A57060, %f51;
	mov.b32 	%r91, %f48;
	shl.b32 	%r92, %r91, 23;
	mov.b32 	%f53, %r92;
	ex2.approx.ftz.f32 	%f54, %f52;
	mul.f32 	%f55, %f54, %f53;
	fma.rn.f32 	%f56, %f2, 0f3BBB989D, 0f3F000000;
	cvt.sat.f32.f32 	%f57, %f56;
	fma.rm.f32 	%f58, %f57, %f47, %f46;
	add.f32 	%f59, %f58, 0fCB40007F;
	neg.f32 	%f60, %f59;
	fma.rn.f32 	%f61, %f2, 0f3FB8AA3B, %f60;
	fma.rn.f32 	%f62, %f2, 0f32A57060, %f61;
	mov.b32 	%r93, %f58;
	shl.b32 	%r94, %r93, 23;
	mov.b32 	%f63, %r94;
	ex2.approx.ftz.f32 	%f64, %f62;
	mul.f32 	%f65, %f64, %f63;
	mul.f32 	%f262, %f55, %f65;
$L__BB0_64:
	add.s64 	%rd101, %rd1, %rd50;
	st.global.f32 	[%rd101], %f262;
	and.b32  	%r238, %r2, -2147483645;
	setp.ne.s32 	%p66, %r238, 1;
	setp.leu.f32 	%p67, %f262, 0f3F000000;
	or.pred  	%p68, %p66, %p67;
	@%p68 bra 	$L__BB0_66;
	add.s32 	%r239, %r2, -1;
	mul.wide.u32 	%rd102, %r239, 4;
	add.s64 	%rd103, %rd1, %rd102;
	ld.global.f32 	%f255, [%rd103];
	cvt.f64.f32 	%fd45, %f255;
$L__BB0_66:
	// begin inline asm
	mov.b64 {%r240,%r241}, %fd45;
	// end inline asm
	shfl.sync.down.b32	%r243|%p69, %r241, 16, 31, -1;
	shfl.sync.down.b32	%r242|%p70, %r240, 16, 31, -1;
	// begin inline asm
	mov.b64 %fd19, {%r242,%r243};
	// end inline asm
	add.f64 	%fd20, %fd45, %fd19;
	// begin inline asm
	mov.b64 {%r244,%r245}, %fd20;
	// end inline asm
	shfl.sync.down.b32	%r247|%p71, %r245, 8, 31, -1;
	shfl.sync.down.b32	%r246|%p72, %r244, 8, 31, -1;
	// begin inline asm
	mov.b64 %fd21, {%r246,%r247};
	// end inline asm
	add.f64 	%fd22, %fd20, %fd21;
	// begin inline asm
	mov.b64 {%r248,%r249}, %fd22;
	// end inline asm
	shfl.sync.down.b32	%r251|%p73, %r249, 4, 31, -1;
	shfl.sync.down.b32	%r250|%p74, %r248, 4, 31, -1;
	// begin inline asm
	mov.b64 %fd23, {%r250,%r251};
	// end inline asm
	add.f64 	%fd24, %fd22, %fd23;
	// begin inline asm
	mov.b64 {%r252,%r253}, %fd24;
	// end inline asm
	shfl.sync.down.b32	%r255|%p75, %r253, 2, 31, -1;
	shfl.sync.down.b32	%r254|%p76, %r252, 2, 31, -1;
	// begin inline asm
	mov.b64 %fd25, {%r254,%r255};
	// end inline asm
	add.f64 	%fd26, %fd24, %fd25;
	// begin inline asm
	mov.b64 {%r256,%r257}, %fd26;
	// end inline asm
	shfl.sync.down.b32	%r259|%p77, %r257, 1, 31, -1;
	shfl.sync.down.b32	%r258|%p78, %r256, 1, 31, -1;
	// begin inline asm
	mov.b64 %fd27, {%r258,%r259};
	// end inline asm
	add.f64 	%fd3, %fd26, %fd27;
	and.b32  	%r260, %r1, 31;
	setp.ne.s32 	%p79, %r260, 0;
	@%p79 bra 	$L__BB0_68;
	shr.u32 	%r261, %r1, 2;
	mov.u32 	%r262, _ZZ9transformPfS_PdE9warp_sums;
	add.s32 	%r263, %r262, %r261;
	st.shared.f64 	[%r263], %fd3;
$L__BB0_68:
	bar.sync 	0;
	setp.ne.s32 	%p80, %r1, 0;
	@%p80 bra 	$L__BB0_70;
	ld.shared.f64 	%fd28, [_ZZ9transformPfS_PdE9warp_sums];
	add.f64 	%fd29, %fd28, 0d0000000000000000;
	ld.shared.f64 	%fd30, [_ZZ9transformPfS_PdE9warp_sums+8];
	add.f64 	%fd31, %fd29, %fd30;
	ld.shared.f64 	%fd32, [_ZZ9transformPfS_PdE9warp_sums+16];
	add.f64 	%fd33, %fd31, %fd32;
	ld.shared.f64 	%fd34, [_ZZ9transformPfS_PdE9warp_sums+24];
	add.f64 	%fd35, %fd33, %fd34;
	ld.shared.f64 	%fd36, [_ZZ9transformPfS_PdE9warp_sums+32];
	add.f64 	%fd37, %fd35, %fd36;
	ld.shared.f64 	%fd38, [_ZZ9transformPfS_PdE9warp_sums+40];
	add.f64 	%fd39, %fd37, %fd38;
	ld.shared.f64 	%fd40, [_ZZ9transformPfS_PdE9warp_sums+48];
	add.f64 	%fd41, %fd39, %fd40;
	ld.shared.f64 	%fd42, [_ZZ9transformPfS_PdE9warp_sums+56];
	add.f64 	%fd43, %fd41, %fd42;
	cvta.to.global.u64 	%rd104, %rd46;
	atom.global.add.f64 	%fd44, [%rd104], %fd43;
$L__BB0_70:
	ret;

}
	// .globl	_Z8baselinePfS_
.visible .entry _Z8baselinePfS_(
	.param .u64 .ptr .align 1 _Z8baselinePfS__param_0,
	.param .u64 .ptr .align 1 _Z8baselinePfS__param_1
)
{
	.reg .b32 	%r<5>;
	.reg .b32 	%f<2>;
	.reg .b64 	%rd<8>;

	ld.param.u64 	%rd1, [_Z8baselinePfS__param_0];
	ld.param.u64 	%rd2, [_Z8baselinePfS__param_1];
	cvta.to.global.u64 	%rd3, %rd2;
	cvta.to.global.u64 	%rd4, %rd1;
	mov.u32 	%r1, %ctaid.x;
	mov.u32 	%r2, %ntid.x;
	mov.u32 	%r3, %tid.x;
	mad.lo.s32 	%r4, %r1, %r2, %r3;
	mul.wide.s32 	%rd5, %r4, 4;
	add.s64 	%rd6, %rd4, %rd5;
	ld.global.f32 	%f1, [%rd6];
	add.s64 	%rd7, %rd3, %rd5;
	st.global.f32 	[%rd7], %f1;
	ret;

}


// ===== COMPILED SASS (sm_100) =====

	.target	sm_100

	.elftype	@"ET_EXEC"


//--------------------- .note.nv.tkinfo           --------------------------
	.section	.note.nv.tkinfo,"",@"SHT_NOTE"
	.sectionflags	@"SHF_NOTE_NV_TKINFO"
	.tkinfo
        /*0018*/ 	.word	0x00000002
        /*0030*/ 	.string	""
        /*0030*/ 	.string	"ptxas"
        /*0030*/ 	.string	"Cuda compilation tools, release 13.0, V13.0.88"
        /*0030*/ 	.string	"Build cuda_13.0.r13.0/compiler.36424714_0"
        /*0030*/ 	.string	"-arch sm_100 -m 64 "



//--------------------- .note.nv.cuinfo           --------------------------
	.section	.note.nv.cuinfo,"",@"SHT_NOTE"
	.sectionflags	@"SHF_NOTE_NV_CUINFO"
        /*0018*/ 	.short	0x0002
        /*001a*/ 	.short	0x0064
        /*001c*/ 	.short	0x0082
	.zero		2


//--------------------- .nv.info                  --------------------------
	.section	.nv.info,"",@"SHT_CUDA_INFO"
	.align	4


	//----- nvinfo : EIATTR_REGCOUNT
	.align		4
        /*0000*/ 	.byte	0x04, 0x2f
        /*0002*/ 	.short	(.L_2 - .L_1)
	.align		4
.L_1:
        /*0004*/ 	.word	index@(_Z9transformPfS_Pd)
        /*0008*/ 	.word	0x0000001a


	//----- nvinfo : EIATTR_FRAME_SIZE
	.align		4
.L_2:
        /*000c*/ 	.byte	0x04, 0x11
        /*000e*/ 	.short	(.L_4 - .L_3)
	.align		4
.L_3:
        /*0010*/ 	.word	index@(_Z9transformPfS_Pd)
        /*0014*/ 	.word	0x00000000


	//----- nvinfo : EIATTR_REGCOUNT
	.align		4
.L_4:
        /*0018*/ 	.byte	0x04, 0x2f
        /*001a*/ 	.short	(.L_6 - .L_5)
	.align		4
.L_5:
        /*001c*/ 	.word	index@(_Z8baselinePfS_)
        /*0020*/ 	.word	0x0000000a


	//----- nvinfo : EIATTR_FRAME_SIZE
	.align		4
.L_6:
        /*0024*/ 	.byte	0x04, 0x11
        /*0026*/ 	.short	(.L_8 - .L_7)
	.align		4
.L_7:
        /*0028*/ 	.word	index@(_Z8baselinePfS_)
        /*002c*/ 	.word	0x00000000


	//----- nvinfo : EIATTR_MIN_STACK_SIZE
	.align		4
.L_8:
        /*0030*/ 	.byte	0x04, 0x12
        /*0032*/ 	.short	(.L_10 - .L_9)
	.align		4
.L_9:
        /*0034*/ 	.word	index@(_Z8baselinePfS_)
        /*0038*/ 	.word	0x00000000


	//----- nvinfo : EIATTR_MIN_STACK_SIZE
	.align		4
.L_10:
        /*003c*/ 	.byte	0x04, 0x12
        /*003e*/ 	.short	(.L_12 - .L_11)
	.align		4
.L_11:
        /*0040*/ 	.word	index@(_Z9transformPfS_Pd)
        /*0044*/ 	.word	0x00000000
.L_12:


//--------------------- .nv.compat                --------------------------
	.section	.nv.compat,"",@"SHT_CUDA_COMPAT_INFO"
	.align	4
        /*0000*/ 	.byte	0x02, 0x09, 0x00, 0x00, 0x02, 0x02, 0x01, 0x00, 0x02, 0x05, 0x05, 0x00, 0x03, 0x07, 0x01, 0x01
        /*0010*/ 	.byte	0x02, 0x03, 0x00, 0x00, 0x02, 0x06, 0x01, 0x00, 0x04, 0x0b, 0x08, 0x00, 0x01, 0x00, 0x00, 0x00
        /*0020*/ 	.byte	0x00, 0x00, 0x00, 0x00


//--------------------- .nv.info._Z8baselinePfS_  --------------------------
	.section	.nv.info._Z8baselinePfS_,"",@"SHT_CUDA_INFO"
	.sectionflags	@""
	.align	4


	//----- nvinfo : EIATTR_CUDA_API_VERSION
	.align		4
        /*0000*/ 	.byte	0x04, 0x37
        /*0002*/ 	.short	(.L_14 - .L_13)
.L_13:
        /*0004*/ 	.word	0x00000082


	//----- nvinfo : EIATTR_KPARAM_INFO
	.align		4
.L_14:
        /*0008*/ 	.byte	0x04, 0x17
        /*000a*/ 	.short	(.L_16 - .L_15)
.L_15:
        /*000c*/ 	.word	0x00000000
        /*0010*/ 	.short	0x0001
        /*0012*/ 	.short	0x0008
        /*0014*/ 	.byte	0x00, 0xf5, 0x21, 0x00


	//----- nvinfo : EIATTR_KPARAM_INFO
	.align		4
.L_16:
        /*0018*/ 	.byte	0x04, 0x17
        /*001a*/ 	.short	(.L_18 - .L_17)
.L_17:
        /*001c*/ 	.word	0x00000000
        /*0020*/ 	.short	0x0000
        /*0022*/ 	.short	0x0000
        /*0024*/ 	.byte	0x00, 0xf5, 0x21, 0x00


	//----- nvinfo : EIATTR_SPARSE_MMA_MASK
	.align		4
.L_18:
        /*0028*/ 	.byte	0x03, 0x50
        /*002a*/ 	.short	0x0000


	//----- nvinfo : EIATTR_MAXREG_COUNT
	.align		4
        /*002c*/ 	.byte	0x03, 0x1b
        /*002e*/ 	.short	0x00ff


	//----- nvinfo : EIATTR_MERCURY_ISA_VERSION
	.align		4
        /*0030*/ 	.byte	0x03, 0x5f
        /*0032*/ 	.short	0x0101


	//----- nvinfo : EIATTR_VRC_CTA_INIT_COUNT
	.align		4
        /*0034*/ 	.byte	0x02, 0x4a
	.zero		1
	.zero		1


	//----- nvinfo : EIATTR_EXIT_INSTR_OFFSETS
	.align		4
        /*0038*/ 	.byte	0x04, 0x1c
        /*003a*/ 	.short	(.L_20 - .L_19)


	//   ....[0]....
.L_19:
        /*003c*/ 	.word	0x000000c0


	//----- nvinfo : EIATTR_CBANK_PARAM_SIZE
	.align		4
.L_20:
        /*0040*/ 	.byte	0x03, 0x19
        /*0042*/ 	.short	0x0010


	//----- nvinfo : EIATTR_PARAM_CBANK
	.align		4
        /*0044*/ 	.byte	0x04, 0x0a
        /*0046*/ 	.short	(.L_22 - .L_21)
	.align		4
.L_21:
        /*0048*/ 	.word	index@(.nv.constant0._Z8baselinePfS_)
        /*004c*/ 	.short	0x0380
        /*004e*/ 	.short	0x0010


	//----- nvinfo : EIATTR_SW_WAR
	.align		4
.L_22:
        /*0050*/ 	.byte	0x04, 0x36
        /*0052*/ 	.short	(.L_24 - .L_23)
.L_23:
        /*0054*/ 	.word	0x00000008
.L_24:


//--------------------- .nv.info._Z9transformPfS_Pd --------------------------
	.section	.nv.info._Z9transformPfS_Pd,"",@"SHT_CUDA_INFO"
	.sectionflags	@""
	.align	4


	//----- nvinfo : EIATTR_CUDA_API_VERSION
	.align		4
        /*0000*/ 	.byte	0x04, 0x37
        /*0002*/ 	.short	(.L_26 - .L_25)
.L_25:
        /*0004*/ 	.word	0x00000082


	//----- nvinfo : EIATTR_KPARAM_INFO
	.align		4
.L_26:
        /*0008*/ 	.byte	0x04, 0x17
        /*000a*/ 	.short	(.L_28 - .L_27)
.L_27:
        /*000c*/ 	.word	0x00000000
        /*0010*/ 	.short	0x0002
        /*0012*/ 	.short	0x0010
        /*0014*/ 	.byte	0x00, 0xf5, 0x21, 0x00


	//----- nvinfo : EIATTR_KPARAM_INFO
	.align		4
.L_28:
        /*0018*/ 	.byte	0x04, 0x17
        /*001a*/ 	.short	(.L_30 - .L_29)
.L_29:
        /*001c*/ 	.word	0x00000000
        /*0020*/ 	.short	0x0001
        /*0022*/ 	.short	0x0008
        /*0024*/ 	.byte	0x00, 0xf5, 0x21, 0x00


	//----- nvinfo : EIATTR_KPARAM_INFO
	.align		4
.L_30:
        /*0028*/ 	.byte	0x04, 0x17
        /*002a*/ 	.short	(.L_32 - .L_31)
.L_31:
        /*002c*/ 	.word	0x00000000
        /*0030*/ 	.short	0x0000
        /*0032*/ 	.short	0x0000
        /*0034*/ 	.byte	0x00, 0xf5, 0x21, 0x00


	//----- nvinfo : EIATTR_SPARSE_MMA_MASK
	.align		4
.L_32:
        /*0038*/ 	.byte	0x03, 0x50
        /*003a*/ 	.short	0x0000


	//----- nvinfo : EIATTR_MAXREG_COUNT
	.align		4
        /*003c*/ 	.byte	0x03, 0x1b
        /*003e*/ 	.short	0x00ff


	//----- nvinfo : EIATTR_NUM_BARRIERS
	.align		4
        /*0040*/ 	.byte	0x02, 0x4c
        /*0042*/ 	.byte	0x01
	.zero		1


	//----- nvinfo : EIATTR_MERCURY_ISA_VERSION
	.align		4
        /*0044*/ 	.byte	0x03, 0x5f
        /*0046*/ 	.short	0x0101


	//----- nvinfo : EIATTR_COOP_GROUP_MASK_REGIDS
	.align		4
        /*0048*/ 	.byte	0x04, 0x29
        /*004a*/ 	.short	(.L_34 - .L_33)


	//   ....[0]....
.L_33:
        /*004c*/ 	.word	0xffffffff


	//   ....[1]....
        /*0050*/ 	.word	0xffffffff


	//   ....[2]....
        /*0054*/ 	.word	0xffffffff


	//   ....[3]....
        /*0058*/ 	.word	0xffffffff


	//   ....[4]....
        /*005c*/ 	.word	0xffffffff


	//   ....[5]....
        /*0060*/ 	.word	0xffffffff


	//   ....[6]....
        /*0064*/ 	.word	0xffffffff


	//   ....[7]....
        /*0068*/ 	.word	0xffffffff


	//   ....[8]....
        /*006c*/ 	.word	0xffffffff


	//   ....[9]....
        /*0070*/ 	.word	0xffffffff


	//----- nvinfo : EIATTR_COOP_GROUP_INSTR_OFFSETS
	.align		4
.L_34:
        /*0074*/ 	.byte	0x04, 0x28
        /*0076*/ 	.short	(.L_36 - .L_35)


	//   ....[0]....
.L_35:
        /*0078*/ 	.word	0x00003780


	//   ....[1]....
        /*007c*/ 	.word	0x000037b0


	//   ....[2]....
        /*0080*/ 	.word	0x000037f0


	//   ....[3]....
        /*0084*/ 	.word	0x00003800


	//   ....[4]....
        /*0088*/ 	.word	0x00003840


	//   ....[5]....
        /*008c*/ 	.word	0x00003850


	//   ....[6]....
        /*0090*/ 	.word	0x00003870


	//   ....[7]....
        /*0094*/ 	.word	0x00003880


	//   ....[8]....
        /*0098*/ 	.word	0x000038a0


	//   ....[9]....
        /*009c*/ 	.word	0x000038b0


	//----- nvinfo : EIATTR_VRC_CTA_INIT_COUNT
	.align		4
.L_36:
        /*00a0*/ 	.byte	0x02, 0x4a
	.zero		1
	.zero		1


	//----- nvinfo : EIATTR_EXIT_INSTR_OFFSETS
	.align		4
        /*00a4*/ 	.byte	0x04, 0x1c
        /*00a6*/ 	.short	(.L_38 - .L_37)


	//   ....[0]....
.L_37:
        /*00a8*/ 	.word	0x000038f0


	//   ....[1]....
        /*00ac*/ 	.word	0x00003a10


	//----- nvinfo : EIATTR_CRS_STACK_SIZE
	.align		4
.L_38:
        /*00b0*/ 	.byte	0x04, 0x1e
        /*00b2*/ 	.short	(.L_40 - .L_39)
.L_39:
        /*00b4*/ 	.word	0x00000000


	//----- nvinfo : EIATTR_CBANK_PARAM_SIZE
	.align		4
.L_40:
        /*00b8*/ 	.byte	0x03, 0x19
        /*00ba*/ 	.short	0x0018


	//----- nvinfo : EIATTR_PARAM_CBANK
	.align		4
        /*00bc*/ 	.byte	0x04, 0x0a
        /*00be*/ 	.short	(.L_42 - .L_41)
	.align		4
.L_41:
        /*00c0*/ 	.word	index@(.nv.constant0._Z9transformPfS_Pd)
        /*00c4*/ 	.short	0x0380
        /*00c6*/ 	.short	0x0018


	//----- nvinfo : EIATTR_SW_WAR
	.align		4
.L_42:
        /*00c8*/ 	.byte	0x04, 0x36
        /*00ca*/ 	.short	(.L_44 - .L_43)
.L_43:
        /*00cc*/ 	.word	0x00000008
.L_44:


//--------------------- .nv.callgraph             --------------------------
	.section	.nv.callgraph,"",@"SHT_CUDA_CALLGRAPH"
	.align	4
	.sectionentsize	8
	.align		4
        /*0000*/ 	.word	0x00000000
	.align		4
        /*0004*/ 	.word	0xffffffff
	.align		4
        /*0008*/ 	.word	0x00000000
	.align		4
        /*000c*/ 	.word	0xfffffffe
	.align		4
        /*0010*/ 	.word	0x00000000
	.align		4
        /*0014*/ 	.word	0xfffffffd
	.align		4
        /*0018*/ 	.word	0x00000000
	.align		4
        /*001c*/ 	.word	0xfffffffc


//--------------------- .nv.constant4             --------------------------
	.section	.nv.constant4,"a",@progbits
	.align	8
	.align		8
.nv.constant4:
        /*0000*/ 	.dword	__cudart_i2opi_f


//--------------------- .text._Z8baselinePfS_     --------------------------
	.section	.text._Z8baselinePfS_,"ax",@progbits
	.align	128
        .global         _Z8baselinePfS_
        .type           _Z8baselinePfS_,@function
        .size           _Z8baselinePfS_,(.L_x_43 - _Z8baselinePfS_)
        .other          _Z8baselinePfS_,@"STO_CUDA_ENTRY STV_DEFAULT"
_Z8baselinePfS_:
.text._Z8baselinePfS_:
[----:B------:R-:W-:Y:S01]  /*0000*/  LDC R1, c[0x0][0x37c] ;  /* 0x0000df00ff017b82 */ /* 0x000fe20000000800 */
[----:B------:R-:W0:Y:S07]  /*0010*/  S2R R0, SR_TID.X ;  /* 0x0000000000007919 */ /* 0x000e2e0000002100 */
[----:B------:R-:W0:Y:S01]  /*0020*/  S2UR UR6, SR_CTAID.X ;  /* 0x00000000000679c3 */ /* 0x000e220000002500 */
[----:B------:R-:W1:Y:S07]  /*0030*/  LDCU.64 UR4, c[0x0][0x358] ;  /* 0x00006b00ff0477ac */ /* 0x000e6e0008000a00 */
[----:B------:R-:W0:Y:S08]  /*0040*/  LDC R7, c[0x0][0x360] ;  /* 0x0000d800ff077b82 */ /* 0x000e300000000800 */
[----:B------:R-:W2:Y:S08]  /*0050*/  LDC.64 R2, c[0x0][0x380] ;  /* 0x0000e000ff027b82 */ /* 0x000eb00000000a00 */
[----:B------:R-:W3:Y:S01]  /*0060*/  LDC.64 R4, c[0x0][0x388] ;  /* 0x0000e200ff047b82 */ /* 0x000ee20000000a00 */
[----:B0-----:R-:W-:-:S04]  /*0070*/  IMAD R7, R7, UR6, R0 ;  /* 0x0000000607077c24 */ /* 0x001fc8000f8e0200 */
[----:B--2---:R-:W-:-:S06]  /*0080*/  IMAD.WIDE R2, R7, 0x4, R2 ;  /* 0x0000000407027825 */ /* 0x004fcc00078e0202 */
[----:B-1----:R-:W2:Y:S01]  /*0090*/  LDG.E R3, desc[UR4][R2.64] ;  /* 0x0000000402037981 */ /* 0x002ea2000c1e1900 */
[----:B---3--:R-:W-:-:S05]  /*00a0*/  IMAD.WIDE R4, R7, 0x4, R4 ;  /* 0x0000000407047825 */ /* 0x008fca00078e0204 */
[----:B--2---:R-:W-:Y:S01]  /*00b0*/  STG.E desc[UR4][R4.64], R3 ;  /* 0x0000000304007986 */ /* 0x004fe2000c101904 */
[----:B------:R-:W-:Y:S05]  /*00c0*/  EXIT ;  /* 0x000000000000794d */ /* 0x000fea0003800000 */
.L_x_0:
[----:B------:R-:W-:-:S00]  /*00d0*/  BRA `(.L_x_0) ;  /* 0xfffffffc00fc7947 */ /* 0x000fc0000383ffff */
[----:B------:R-:W-:-:S00]  /*00e0*/  NOP ;  /* 0x0000000000007918 */ /* 0x000fc00000000000 */
        /* <DEDUP_REMOVED lines=9> */
.L_x_43:


//--------------------- .text._Z9transformPfS_Pd  --------------------------
	.section	.text._Z9transformPfS_Pd,"ax",@progbits
	.align	128
        .global         _Z9transformPfS_Pd
        .type           _Z9transformPfS_Pd,@function
        .size           _Z9transformPfS_Pd,(.L_x_44 - _Z9transformPfS_Pd)
        .other          _Z9transformPfS_Pd,@"STO_CUDA_ENTRY STV_DEFAULT"
_Z9transformPfS_Pd:
.text._Z9transformPfS_Pd:
[----:B------:R-:W-:Y:S01]  /*0000*/  LDC R1, c[0x0][0x37c] ;  /* 0x0000df00ff017b82 */ /* 0x000fe20000000800 */
[----:B------:R-:W0:Y:S07]  /*0010*/  S2R R4, SR_TID.X ;  /* 0x0000000000047919 */ /* 0x000e2e0000002100 */
[----:B------:R-:W0:Y:S01]  /*0020*/  S2UR UR4, SR_CTAID.X ;  /* 0x00000000000479c3 */ /* 0x000e220000002500 */
[----:B------:R-:W1:Y:S01]  /*0030*/  LDCU.64 UR6, c[0x0][0x358] ;  /* 0x00006b00ff0677ac */ /* 0x000e620008000a00 */
[----:B------:R-:W-:Y:S01]  /*0040*/  BSSY.RECONVERGENT B1, `(.L_x_1) ;  /* 0x0000373000017945 */ /* 0x000fe20003800200 */
[----:B------:R-:W-:-:S05]  /*0050*/  CS2R R2, SRZ ;  /* 0x0000000000027805 */ /* 0x000fca000001ff00 */
[----:B------:R-:W0:Y:S02]  /*0060*/  LDC R5, c[0x0][0x360] ;  /* 0x0000d800ff057b82 */ /* 0x000e240000000800 */
[----:B0-----:R-:W-:-:S05]  /*0070*/  IMAD R5, R5, UR4, R4 ;  /* 0x0000000405057c24 */ /* 0x001fca000f8e0204 */
[----:B------:R-:W-:-:S13]  /*0080*/  ISETP.GT.AND P0, PT, R5, 0x7ffffff, PT ;  /* 0x07ffffff0500780c */ /* 0x000fda0003f04270 */
[----:B-1----:R-:W-:Y:S05]  /*0090*/  @P0 BRA `(.L_x_2) ;  /* 0x0000003400b40947 */ /* 0x002fea0003800000 */
[----:B------:R-:W0:Y:S02]  /*00a0*/  LDC.64 R8, c[0x0][0x380] ;  /* 0x0000e000ff087b82 */ /* 0x000e240000000a00 */
[----:B0-----:R-:W-:-:S05]  /*00b0*/  IMAD.WIDE R8, R5, 0x4, R8 ;  /* 0x0000000405087825 */ /* 0x001fca00078e0208 */
[----:B------:R0:W5:Y:S04]  /*00c0*/  LDG.E R0, desc[UR6][R8.64] ;  /* 0x0000000608007981 */ /* 0x000168000c1e1900 */
[----:B------:R0:W5:Y:S01]  /*00d0*/  LDG.E R6, desc[UR6][R8.64+-0x40] ;  /* 0xffffc00608067981 */ /* 0x000162000c1e1900 */
[C---:B------:R-:W-:Y:S01]  /*00e0*/  LOP3.LUT R7, R5.reuse, 0x3, RZ, 0xc0, !PT ;  /* 0x0000000305077812 */ /* 0x040fe200078ec0ff */
[----:B------:R-:W-:Y:S01]  /*00f0*/  BSSY.RECONVERGENT B0, `(.L_x_3) ;  /* 0x000035c000007945 */ /* 0x000fe20003800200 */
[----:B------:R-:W-:Y:S02]  /*0100*/  LOP3.LUT R10, R5, 0x10, RZ, 0xc0, !PT ;  /* 0x00000010050a7812 */ /* 0x000fe400078ec0ff */
[----:B------:R-:W-:-:S13]  /*0110*/  ISETP.GT.AND P0, PT, R7, 0x1, PT ;  /* 0x000000010700780c */ /* 0x000fda0003f04270 */
[----:B0-----:R-:W-:Y:S05]  /*0120*/  @P0 BRA `(.L_x_4) ;  /* 0x0000002c00900947 */ /* 0x001fea0003800000 */
[----:B------:R-:W-:-:S13]  /*0130*/  ISETP.NE.AND P0, PT, R7, RZ, PT ;  /* 0x000000ff0700720c */ /* 0x000fda0003f05270 */
[----:B------:R-:W-:Y:S05]  /*0140*/  @!P0 BRA `(.L_x_5) ;  /* 0x0000001400cc8947 */ /* 0x000fea0003800000 */
[----:B------:R-:W-:-:S13]  /*0150*/  ISETP.NE.AND P0, PT, R10, RZ, PT ;  /* 0x000000ff0a00720c */ /* 0x000fda0003f05270 */
[----:B------:R-:W-:Y:S05]  /*0160*/  @P0 BRA `(.L_x_6) ;  /* 0x0000000400f40947 */ /* 0x000fea0003800000 */
[C---:B-----5:R-:W-:Y:S01]  /*0170*/  FMUL R6, R0.reuse, 0.63661974668502807617 ;  /* 0x3f22f98300067820 */ /* 0x060fe20000400000 */
[----:B------:R-:W-:Y:S01]  /*0180*/  FSETP.GE.AND P0, PT, |R0|, 105615, PT ;  /* 0x47ce47800000780b */ /* 0x000fe20003f06200 */
[----:B------:R-:W-:Y:S02]  /*0190*/  BSSY.RECONVERGENT B2, `(.L_x_7) ;  /* 0x0000067000027945 */ /* 0x000fe40003800200 */
[----:B------:R-:W0:Y:S02]  /*01a0*/  F2I.NTZ R10, R6 ;  /* 0x00000006000a7305 */ /* 0x000e240000203100 */
[----:B0-----:R-:W-:-:S05]  /*01b0*/  I2FP.F32.S32 R7, R10 ;  /* 0x0000000a00077245 */ /* 0x001fca0000201400 */
[----:B------:R-:W-:-:S04]  /*01c0*/  FFMA R8, R7, -1.5707962512969970703, R0 ;  /* 0xbfc90fda07087823 */ /* 0x000fc80000000000 */
[----:B------:R-:W-:-:S04]  /*01d0*/  FFMA R8, R7, -7.5497894158615963534e-08, R8 ;  /* 0xb3a2216807087823 */ /* 0x000fc80000000008 */
[----:B------:R-:W-:Y:S01]  /*01e0*/  FFMA R8, R7, -5.3903029534742383927e-15, R8 ;  /* 0xa7c234c507087823 */ /* 0x000fe20000000008 */
[----:B------:R-:W-:Y:S06]  /*01f0*/  @!P0 BRA `(.L_x_8) ;  /* 0x0000000400808947 */ /* 0x000fec0003800000 */
[----:B------:R-:W-:-:S13]  /*0200*/  FSETP.NEU.AND P0, PT, |R0|, +INF , PT ;  /* 0x7f8000000000780b */ /* 0x000fda0003f0d200 */
[----:B------:R-:W-:Y:S01]  /*0210*/  @!P0 FMUL R8, RZ, R0 ;  /* 0x00000000ff088220 */ /* 0x000fe20000400000 */
[----:B------:R-:W-:Y:S01]  /*0220*/  @!P0 IMAD.MOV.U32 R10, RZ, RZ, RZ ;  /* 0x000000ffff0a8224 */ /* 0x000fe200078e00ff */
[----:B------:R-:W-:Y:S06]  /*0230*/  @!P0 BRA `(.L_x_8) ;  /* 0x0000000400708947 */ /* 0x000fec0003800000 */
[----:B------:R-:W-:Y:S01]  /*0240*/  IMAD.SHL.U32 R7, R0, 0x100, RZ ;  /* 0x0000010000077824 */ /* 0x000fe200078e00ff */
[----:B------:R-:W0:Y:S01]  /*0250*/  LDCU.64 UR8, c[0x4][URZ] ;  /* 0x01000000ff0877ac */ /* 0x000e220008000a00 */
[----:B------:R-:W-:Y:S02]  /*0260*/  IMAD.MOV.U32 R6, RZ, RZ, RZ ;  /* 0x000000ffff067224 */ /* 0x000fe400078e00ff */
[----:B------:R-:W-:Y:S01]  /*0270*/  IMAD.MOV.U32 R18, RZ, RZ, RZ ;  /* 0x000000ffff127224 */ /* 0x000fe200078e00ff */
[----:B------:R-:W-:Y:S01]  /*0280*/  LOP3.LUT R7, R7, 0x80000000, RZ, 0xfc, !PT ;  /* 0x8000000007077812 */ /* 0x000fe200078efcff */
[----:B------:R-:W-:Y:S01]  /*0290*/  UMOV UR5, URZ ;  /* 0x000000ff00057c82 */ /* 0x000fe20008000000 */
[----:B------:R-:W-:-:S05]  /*02a0*/  UMOV UR4, URZ ;  /* 0x000000ff00047c82 */ /* 0x000fca0008000000 */
.L_x_9:
[----:B0-----:R-:W-:Y:S01]  /*02b0*/  IMAD.U32 R10, RZ, RZ, UR8 ;  /* 0x00000008ff0a7e24 */ /* 0x001fe2000f8e00ff */
[----:B------:R-:W-:-:S05]  /*02c0*/  MOV R11, UR9 ;  /* 0x00000009000b7c02 */ /* 0x000fca0008000f00 */
[----:B------:R-:W2:Y:S01]  /*02d0*/  LDG.E.CONSTANT R8, desc[UR6][R10.64] ;  /* 0x000000060a087981 */ /* 0x000ea2000c1e9900 */
[----:B------:R-:W-:Y:S01]  /*02e0*/  UIADD3 UR4, UPT, UPT, UR4, 0x1, URZ ;  /* 0x0000000104047890 */ /* 0x000fe2000fffe0ff */
[C---:B------:R-:W-:Y:S01]  /*02f0*/  ISETP.EQ.AND P0, PT, R18.reuse, RZ, PT ;  /* 0x000000ff1200720c */ /* 0x040fe20003f02270 */
[----:B------:R-:W-:Y:S01]  /*0300*/  UIADD3 UR8, UP1, UPT, UR8, 0x4, URZ ;  /* 0x0000000408087890 */ /* 0x000fe2000ff3e0ff */
[C---:B------:R-:W-:Y:S01]  /*0310*/  ISETP.EQ.AND P1, PT, R18.reuse, 0x4, PT ;  /* 0x000000041200780c */ /* 0x040fe20003f22270 */
[----:B------:R-:W-:Y:S01]  /*0320*/  UISETP.NE.AND UP0, UPT, UR4, 0x6, UPT ;  /* 0x000000060400788c */ /* 0x000fe2000bf05270 */
[C---:B------:R-:W-:Y:S01]  /*0330*/  ISETP.EQ.AND P2, PT, R18.reuse, 0x8, PT ;  /* 0x000000081200780c */ /* 0x040fe20003f42270 */
[----:B------:R-:W-:Y:S01]  /*0340*/  UIADD3.X UR9, UPT, UPT, URZ, UR9, URZ, UP1, !UPT ;  /* 0x00000009ff097290 */ /* 0x000fe20008ffe4ff */
[C---:B------:R-:W-:Y:S02]  /*0350*/  ISETP.EQ.AND P3, PT, R18.reuse, 0xc, PT ;  /* 0x0000000c1200780c */ /* 0x040fe40003f62270 */
[----:B------:R-:W-:-:S02]  /*0360*/  ISETP.EQ.AND P4, PT, R18, 0x10, PT ;  /* 0x000000101200780c */ /* 0x000fc40003f82270 */
[C---:B------:R-:W-:Y:S01]  /*0370*/  ISETP.EQ.AND P5, PT, R18.reuse, 0x14, PT ;  /* 0x000000141200780c */ /* 0x040fe20003fa2270 */
[----:B------:R-:W-:Y:S02]  /*0380*/  VIADD R18, R18, 0x4 ;  /* 0x0000000412127836 */ /* 0x000fe40000000000 */
[----:B--2---:R-:W-:-:S03]  /*0390*/  IMAD.WIDE.U32 R8, R8, R7, RZ ;  /* 0x0000000708087225 */ /* 0x004fc600078e00ff */
[----:B------:R-:W-:-:S04]  /*03a0*/  IADD3 R8, P6, PT, R8, R6, RZ ;  /* 0x0000000608087210 */ /* 0x000fc80007fde0ff */
[----:B------:R-:W-:Y:S01]  /*03b0*/  IADD3.X R6, PT, PT, R9, UR5, RZ, P6, !PT ;  /* 0x0000000509067c10 */ /* 0x000fe2000b7fe4ff */
[--C-:B------:R-:W-:Y:S02]  /*03c0*/  @P0 IMAD.MOV.U32 R12, RZ, RZ, R8.reuse ;  /* 0x000000ffff0c0224 */ /* 0x100fe400078e0008 */
[----:B------:R-:W-:Y:S01]  /*03d0*/  @P5 MOV R17, R8 ;  /* 0x0000000800115202 */ /* 0x000fe20000000f00 */
[--C-:B------:R-:W-:Y:S02]  /*03e0*/  @P1 IMAD.MOV.U32 R13, RZ, RZ, R8.reuse ;  /* 0x000000ffff0d1224 */ /* 0x100fe400078e0008 */
[--C-:B------:R-:W-:Y:S02]  /*03f0*/  @P2 IMAD.MOV.U32 R14, RZ, RZ, R8.reuse ;  /* 0x000000ffff0e2224 */ /* 0x100fe400078e0008 */
[--C-:B------:R-:W-:Y:S02]  /*0400*/  @P3 IMAD.MOV.U32 R15, RZ, RZ, R8.reuse ;  /* 0x000000ffff0f3224 */ /* 0x100fe400078e0008 */
[----:B------:R-:W-:Y:S01]  /*0410*/  @P4 IMAD.MOV.U32 R16, RZ, RZ, R8 ;  /* 0x000000ffff104224 */ /* 0x000fe200078e0008 */
[----:B------:R-:W-:Y:S06]  /*0420*/  BRA.U UP0, `(.L_x_9) ;  /* 0xfffffffd00a07547 */ /* 0x000fec000b83ffff */
[----:B------:R-:W-:Y:S01]  /*0430*/  SHF.R.U32.HI R7, RZ, 0x17, R0 ;  /* 0x00000017ff077819 */ /* 0x000fe20000011600 */
[----:B------:R-:W-:Y:S03]  /*0440*/  BSSY.RECONVERGENT B3, `(.L_x_10) ;  /* 0x0000029000037945 */ /* 0x000fe60003800200 */
[C---:B------:R-:W-:Y:S02]  /*0450*/  LOP3.LUT R8, R7.reuse, 0xe0, RZ, 0xc0, !PT ;  /* 0x000000e007087812 */ /* 0x040fe400078ec0ff */
[----:B------:R-:W-:-:S03]  /*0460*/  LOP3.LUT P6, RZ, R7, 0x1f, RZ, 0xc0, !PT ;  /* 0x0000001f07ff7812 */ /* 0x000fc600078cc0ff */
[----:B------:R-:W-:-:S05]  /*0470*/  VIADD R8, R8, 0xffffff80 ;  /* 0xffffff8008087836 */ /* 0x000fca0000000000 */
[----:B------:R-:W-:-:S05]  /*0480*/  SHF.R.U32.HI R8, RZ, 0x5, R8 ;  /* 0x00000005ff087819 */ /* 0x000fca0000011608 */
[----:B------:R-:W-:-:S05]  /*0490*/  IMAD.U32 R11, R8, -0x4, RZ ;  /* 0xfffffffc080b7824 */ /* 0x000fca00078e00ff */
[C---:B------:R-:W-:Y:S02]  /*04a0*/  ISETP.EQ.AND P3, PT, R11.reuse, -0x18, PT ;  /* 0xffffffe80b00780c */ /* 0x040fe40003f62270 */
[C---:B------:R-:W-:Y:S02]  /*04b0*/  ISETP.EQ.AND P4, PT, R11.reuse, -0x14, PT ;  /* 0xffffffec0b00780c */ /* 0x040fe40003f82270 */
[C---:B------:R-:W-:Y:S02]  /*04c0*/  ISETP.EQ.AND P2, PT, R11.reuse, -0x10, PT ;  /* 0xfffffff00b00780c */ /* 0x040fe40003f42270 */
[C---:B------:R-:W-:Y:S02]  /*04d0*/  ISETP.EQ.AND P1, PT, R11.reuse, -0xc, PT ;  /* 0xfffffff40b00780c */ /* 0x040fe40003f22270 */
[C---:B------:R-:W-:Y:S02]  /*04e0*/  ISETP.EQ.AND P0, PT, R11.reuse, -0x8, PT ;  /* 0xfffffff80b00780c */ /* 0x040fe40003f02270 */
[----:B------:R-:W-:-:S03]  /*04f0*/  ISETP.EQ.AND P5, PT, R11, RZ, PT ;  /* 0x000000ff0b00720c */ /* 0x000fc60003fa2270 */
[--C-:B------:R-:W-:Y:S01]  /*0500*/  @P3 IMAD.MOV.U32 R8, RZ, RZ, R12.reuse ;  /* 0x000000ffff083224 */ /* 0x100fe200078e000c */
[C---:B------:R-:W-:Y:S01]  /*0510*/  ISETP.EQ.AND P3, PT, R11.reuse, -0x4, PT ;  /* 0xfffffffc0b00780c */ /* 0x040fe20003f62270 */
[----:B------:R-:W-:Y:S01]  /*0520*/  @P4 IMAD.MOV.U32 R9, RZ, RZ, R12 ;  /* 0x000000ffff094224 */ /* 0x000fe200078e000c */
[----:B------:R-:W-:Y:S01]  /*0530*/  @P4 MOV R8, R13 ;  /* 0x0000000d00084202 */ /* 0x000fe20000000f00 */
[--C-:B------:R-:W-:Y:S01]  /*0540*/  @P2 IMAD.MOV.U32 R8, RZ, RZ, R14.reuse ;  /* 0x000000ffff082224 */ /* 0x100fe200078e000e */
[----:B------:R-:W-:Y:S01]  /*0550*/  ISETP.EQ.AND P4, PT, R11, 0x4, PT ;  /* 0x000000040b00780c */ /* 0x000fe20003f82270 */
[----:B------:R-:W-:Y:S02]  /*0560*/  @P1 IMAD.MOV.U32 R8, RZ, RZ, R15 ;  /* 0x000000ffff081224 */ /* 0x000fe400078e000f */
[----:B------:R-:W-:Y:S01]  /*0570*/  @P0 MOV R8, R16 ;  /* 0x0000001000080202 */ /* 0x000fe20000000f00 */
[----:B------:R-:W-:Y:S02]  /*0580*/  @P2 IMAD.MOV.U32 R9, RZ, RZ, R13 ;  /* 0x000000ffff092224 */ /* 0x000fe400078e000d */
[----:B------:R-:W-:-:S02]  /*0590*/  @P1 IMAD.MOV.U32 R9, RZ, RZ, R14 ;  /* 0x000000ffff091224 */ /* 0x000fc400078e000e */
[----:B------:R-:W-:Y:S02]  /*05a0*/  @P0 IMAD.MOV.U32 R9, RZ, RZ, R15 ;  /* 0x000000ffff090224 */ /* 0x000fe400078e000f */
[--C-:B------:R-:W-:Y:S02]  /*05b0*/  @P3 IMAD.MOV.U32 R8, RZ, RZ, R17.reuse ;  /* 0x000000ffff083224 */ /* 0x100fe400078e0011 */
[----:B------:R-:W-:Y:S02]  /*05c0*/  @P5 IMAD.MOV.U32 R8, RZ, RZ, R6 ;  /* 0x000000ffff085224 */ /* 0x000fe400078e0006 */
[----:B------:R-:W-:Y:S02]  /*05d0*/  @P3 IMAD.MOV.U32 R9, RZ, RZ, R16 ;  /* 0x000000ffff093224 */ /* 0x000fe400078e0010 */
[----:B------:R-:W-:Y:S01]  /*05e0*/  @P5 IMAD.MOV.U32 R9, RZ, RZ, R17 ;  /* 0x000000ffff095224 */ /* 0x000fe200078e0011 */
[----:B------:R-:W-:Y:S01]  /*05f0*/  MOV R10, R8 ;  /* 0x00000008000a7202 */ /* 0x000fe20000000f00 */
[----:B------:R-:W-:Y:S01]  /*0600*/  @P4 IMAD.MOV.U32 R9, RZ, RZ, R6 ;  /* 0x000000ffff094224 */ /* 0x000fe200078e0006 */
[----:B------:R-:W-:Y:S06]  /*0610*/  @!P6 BRA `(.L_x_11) ;  /* 0x00000000002ce947 */ /* 0x000fec0003800000 */
[----:B------:R-:W-:Y:S01]  /*0620*/  @P2 IMAD.MOV.U32 R8, RZ, RZ, R12 ;  /* 0x000000ffff082224 */ /* 0x000fe200078e000c */
[----:B------:R-:W-:Y:S01]  /*0630*/  LOP3.LUT R7, R7, 0x1f, RZ, 0xc0, !PT ;  /* 0x0000001f07077812 */ /* 0x000fe200078ec0ff */
[----:B------:R-:W-:Y:S02]  /*0640*/  @P1 IMAD.MOV.U32 R8, RZ, RZ, R13 ;  /* 0x000000ffff081224 */ /* 0x000fe400078e000d */
[----:B------:R-:W-:Y:S01]  /*0650*/  @P0 IMAD.MOV.U32 R8, RZ, RZ, R14 ;  /* 0x000000ffff080224 */ /* 0x000fe200078e000e */
[----:B------:R-:W-:Y:S01]  /*0660*/  ISETP.EQ.AND P0, PT, R11, 0x8, PT ;  /* 0x000000080b00780c */ /* 0x000fe20003f02270 */
[----:B------:R-:W-:Y:S01]  /*0670*/  @P3 IMAD.MOV.U32 R8, RZ, RZ, R15 ;  /* 0x000000ffff083224 */ /* 0x000fe200078e000f */
[----:B------:R-:W-:Y:S01]  /*0680*/  SHF.L.W.U32.HI R10, R9, R7, R10 ;  /* 0x00000007090a7219 */ /* 0x000fe20000010e0a */
[----:B------:R-:W-:Y:S01]  /*0690*/  @P5 IMAD.MOV.U32 R8, RZ, RZ, R16 ;  /* 0x000000ffff085224 */ /* 0x000fe200078e0010 */
[----:B------:R-:W-:-:S09]  /*06a0*/  @P4 MOV R8, R17 ;  /* 0x0000001100084202 */ /* 0x000fd20000000f00 */
[----:B------:R-:W-:-:S05]  /*06b0*/  @P0 IMAD.MOV.U32 R8, RZ, RZ, R6 ;  /* 0x000000ffff080224 */ /* 0x000fca00078e0006 */
[----:B------:R-:W-:-:S07]  /*06c0*/  SHF.L.W.U32.HI R9, R8, R7, R9 ;  /* 0x0000000708097219 */ /* 0x000fce0000010e09 */
.L_x_11:
[----:B------:R-:W-:Y:S05]  /*06d0*/  BSYNC.RECONVERGENT B3 ;  /* 0x0000000000037941 */ /* 0x000fea0003800200 */
.L_x_10:
[C---:B------:R-:W-:Y:S01]  /*06e0*/  SHF.L.W.U32.HI R11, R9.reuse, 0x2, R10 ;  /* 0x00000002090b7819 */ /* 0x040fe20000010e0a */
[----:B------:R-:W-:Y:S01]  /*06f0*/  IMAD.SHL.U32 R9, R9, 0x4, RZ ;  /* 0x0000000409097824 */ /* 0x000fe200078e00ff */
[----:B------:R-:W-:Y:S01]  /*0700*/  UMOV UR4, 0x54442d19 ;  /* 0x54442d1900047882 */ /* 0x000fe20000000000 */
[----:B------:R-:W-:Y:S01]  /*0710*/  UMOV UR5, 0x3bf921fb ;  /* 0x3bf921fb00057882 */ /* 0x000fe20000000000 */
[----:B------:R-:W-:Y:S02]  /*0720*/  SHF.R.S32.HI R6, RZ, 0x1f, R11 ;  /* 0x0000001fff067819 */ /* 0x000fe4000001140b */
[----:B------:R-:W-:Y:S02]  /*0730*/  ISETP.GE.AND P0, PT, R0, RZ, PT ;  /* 0x000000ff0000720c */ /* 0x000fe40003f06270 */
[C---:B------:R-:W-:Y:S02]  /*0740*/  LOP3.LUT R8, R6.reuse, R9, RZ, 0x3c, !PT ;  /* 0x0000000906087212 */ /* 0x040fe400078e3cff */
[----:B------:R-:W-:-:S02]  /*0750*/  LOP3.LUT R9, R6, R11, RZ, 0x3c, !PT ;  /* 0x0000000b06097212 */ /* 0x000fc400078e3cff */
[----:B------:R-:W-:Y:S02]  /*0760*/  SHF.R.U32.HI R10, RZ, 0x1e, R10 ;  /* 0x0000001eff0a7819 */ /* 0x000fe4000001160a */
[----:B------:R-:W0:Y:S01]  /*0770*/  I2F.F64.S64 R6, R8 ;  /* 0x0000000800067312 */ /* 0x000e220000301c00 */
[C---:B------:R-:W-:Y:S02]  /*0780*/  LOP3.LUT R0, R11.reuse, R0, RZ, 0x3c, !PT ;  /* 0x000000000b007212 */ /* 0x040fe400078e3cff */
[----:B------:R-:W-:Y:S02]  /*0790*/  LEA.HI R10, R11, R10, RZ, 0x1 ;  /* 0x0000000a0b0a7211 */ /* 0x000fe400078f08ff */
[----:B------:R-:W-:-:S03]  /*07a0*/  ISETP.GE.AND P1, PT, R0, RZ, PT ;  /* 0x000000ff0000720c */ /* 0x000fc60003f26270 */
[----:B------:R-:W-:-:S04]  /*07b0*/  IMAD.MOV R0, RZ, RZ, -R10 ;  /* 0x000000ffff007224 */ /* 0x000fc800078e0a0a */
[----:B------:R-:W-:Y:S01]  /*07c0*/  @!P0 IMAD.MOV.U32 R10, RZ, RZ, R0 ;  /* 0x000000ffff0a8224 */ /* 0x000fe200078e0000 */
[----:B0-----:R-:W-:-:S10]  /*07d0*/  DMUL R6, R6, UR4 ;  /* 0x0000000406067c28 */ /* 0x001fd40008000000 */
[----:B------:R-:W0:Y:S02]  /*07e0*/  F2F.F32.F64 R6, R6 ;  /* 0x0000000600067310 */ /* 0x000e240000301000 */
[----:B0-----:R-:W-:-:S07]  /*07f0*/  FSEL R8, -R6, R6, !P1 ;  /* 0x0000000606087208 */ /* 0x001fce0004800100 */
.L_x_8:
[----:B------:R-:W-:Y:S05]  /*0800*/  BSYNC.RECONVERGENT B2 ;  /* 0x0000000000027941 */ /* 0x000fea0003800200 */
.L_x_7:
[----:B------:R-:W-:Y:S01]  /*0810*/  MOV R0, 0x37cbac00 ;  /* 0x37cbac0000007802 */ /* 0x000fe20000000f00 */
[----:B------:R-:W-:Y:S01]  /*0820*/  FMUL R7, R8, R8 ;  /* 0x0000000808077220 */ /* 0x000fe20000400000 */
[----:B------:R-:W-:Y:S01]  /*0830*/  LOP3.LUT R6, R10, 0x1, RZ, 0xc0, !PT ;  /* 0x000000010a067812 */ /* 0x000fe200078ec0ff */
[----:B------:R-:W-:Y:S02]  /*0840*/  IMAD.MOV.U32 R12, RZ, RZ, 0x3c0885e4 ;  /* 0x3c0885e4ff0c7424 */ /* 0x000fe400078e00ff */
[----:B------:R-:W-:Y:S01]  /*0850*/  FFMA R0, R7, R0, -0.0013887860113754868507 ;  /* 0xbab607ed07007423 */ /* 0x000fe20000000000 */
[----:B------:R-:W-:Y:S01]  /*0860*/  ISETP.NE.U32.AND P0, PT, R6, 0x1, PT ;  /* 0x000000010600780c */ /* 0x000fe20003f05070 */
[----:B------:R-:W-:Y:S02]  /*0870*/  VIADD R10, R10, 0x1 ;  /* 0x000000010a0a7836 */ /* 0x000fe40000000000 */
[----:B------:R-:W-:Y:S01]  /*0880*/  IMAD.MOV.U32 R9, RZ, RZ, 0x3e2aaaa8 ;  /* 0x3e2aaaa8ff097424 */ /* 0x000fe200078e00ff */
[----:B------:R-:W-:-:S02]  /*0890*/  FSEL R6, R0, -0.00019574658654164522886, P0 ;  /* 0xb94d415300067808 */ /* 0x000fc40000000000 */
[----:B------:R-:W-:Y:S02]  /*08a0*/  FSEL R12, R12, 0.041666727513074874878, !P0 ;  /* 0x3d2aaabb0c0c7808 */ /* 0x000fe40004000000 */
[----:B------:R-:W-:Y:S02]  /*08b0*/  LOP3.LUT P1, RZ, R10, 0x2, RZ, 0xc0, !PT ;  /* 0x000000020aff7812 */ /* 0x000fe4000782c0ff */
[----:B------:R-:W-:Y:S01]  /*08c0*/  FSEL R0, R8, 1, !P0 ;  /* 0x3f80000008007808 */ /* 0x000fe20004000000 */
[----:B------:R-:W-:Y:S01]  /*08d0*/  FFMA R6, R7, R6, R12 ;  /* 0x0000000607067223 */ /* 0x000fe2000000000c */
[----:B------:R-:W-:-:S03]  /*08e0*/  FSEL R9, -R9, -0.4999999701976776123, !P0 ;  /* 0xbeffffff09097808 */ /* 0x000fc60004000100 */
[C---:B------:R-:W-:Y:S02]  /*08f0*/  FFMA R15, R7.reuse, R0, RZ ;  /* 0x00000000070f7223 */ /* 0x040fe400000000ff */
[----:B------:R-:W-:-:S04]  /*0900*/  FFMA R6, R7, R6, R9 ;  /* 0x0000000607067223 */ /* 0x000fc80000000009 */
[----:B------:R-:W-:-:S04]  /*0910*/  FFMA R15, R15, R6, R0 ;  /* 0x000000060f0f7223 */ /* 0x000fc80000000000 */
[----:B------:R-:W-:Y:S01]  /*0920*/  @P1 FADD R15, RZ, -R15 ;  /* 0x8000000fff0f1221 */ /* 0x000fe20000000000 */
[----:B------:R-:W-:Y:S06]  /*0930*/  BRA `(.L_x_12) ;  /* 0x0000002c005c7947 */ /* 0x000fec0003800000 */
.L_x_6:
[C---:B-----5:R-:W-:Y:S01]  /*0940*/  FMUL R10, R0.reuse, 0.63661974668502807617 ;  /* 0x3f22f983000a7820 */ /* 0x060fe20000400000 */
[----:B------:R-:W-:Y:S01]  /*0950*/  FSETP.GE.AND P0, PT, |R0|, 105615, PT ;  /* 0x47ce47800000780b */ /* 0x000fe20003f06200 */
[----:B------:R-:W-:Y:S04]  /*0960*/  BSSY.RECONVERGENT B2, `(.L_x_13) ;  /* 0x0000065000027945 */ /* 0x000fe80003800200 */
        /* <DEDUP_REMOVED lines=10> */
[----:B------:R-:W-:Y:S02]  /*0a10*/  SHF.L.U32 R7, R0, 0x8, RZ ;  /* 0x0000000800077819 */ /* 0x000fe400000006ff */
[----:B------:R-:W-:Y:S01]  /*0a20*/  CS2R R10, SRZ ;  /* 0x00000000000a7805 */ /* 0x000fe2000001ff00 */
[----:B------:R-:W0:Y:S01]  /*0a30*/  LDCU.64 UR8, c[0x4][URZ] ;  /* 0x01000000ff0877ac */ /* 0x000e220008000a00 */
[----:B------:R-:W-:Y:S01]  /*0a40*/  LOP3.LUT R15, R7, 0x80000000, RZ, 0xfc, !PT ;  /* 0x80000000070f7812 */ /* 0x000fe200078efcff */
[----:B------:R-:W-:Y:S01]  /*0a50*/  UMOV UR5, URZ ;  /* 0x000000ff00057c82 */ /* 0x000fe20008000000 */
[----:B------:R-:W-:-:S05]  /*0a60*/  UMOV UR4, URZ ;  /* 0x000000ff00047c82 */ /* 0x000fca0008000000 */
.L_x_15:
[----:B0-----:R-:W-:Y:S02]  /*0a70*/  IMAD.U32 R12, RZ, RZ, UR8 ;  /* 0x00000008ff0c7e24 */ /* 0x001fe4000f8e00ff */
[----:B------:R-:W-:-:S05]  /*0a80*/  IMAD.U32 R13, RZ, RZ, UR9 ;  /* 0x00000009ff0d7e24 */ /* 0x000fca000f8e00ff */
        /* <DEDUP_REMOVED lines=15> */
[--C-:B------:R-:W-:Y:S01]  /*0b80*/  @P0 IMAD.MOV.U32 R7, RZ, RZ, R8.reuse ;  /* 0x000000ffff070224 */ /* 0x100fe200078e0008 */
        /* <DEDUP_REMOVED lines=9> */
[----:B------:R-:W-:Y:S02]  /*0c20*/  LOP3.LUT P6, RZ, R12, 0x1f, RZ, 0xc0, !PT ;  /* 0x0000001f0cff7812 */ /* 0x000fe400078cc0ff */
[----:B------:R-:W-:-:S04]  /*0c30*/  IADD3 R8, PT, PT, R8, -0x80, RZ ;  /* 0xffffff8008087810 */ /* 0x000fc80007ffe0ff */
        /* <DEDUP_REMOVED lines=10> */
[----:B------:R-:W-:Y:S02]  /*0ce0*/  @P4 IMAD.MOV.U32 R8, RZ, RZ, R7 ;  /* 0x000000ffff084224 */ /* 0x000fe400078e0007 */
[----:B------:R-:W-:Y:S01]  /*0cf0*/  @P4 IMAD.MOV.U32 R10, RZ, RZ, R21 ;  /* 0x000000ffff0a4224 */ /* 0x000fe200078e0015 */
[----:B------:R-:W-:Y:S01]  /*0d00*/  ISETP.EQ.AND P4, PT, R13, 0x4, PT ;  /* 0x000000040d00780c */ /* 0x000fe20003f82270 */
[--C-:B------:R-:W-:Y:S01]  /*0d10*/  @P2 IMAD.MOV.U32 R10, RZ, RZ, R20.reuse ;  /* 0x000000ffff0a2224 */ /* 0x100fe200078e0014 */
[----:B------:R-:W-:Y:S01]  /*0d20*/  @P2 MOV R8, R21 ;  /* 0x0000001500082202 */ /* 0x000fe20000000f00 */
[----:B------:R-:W-:Y:S02]  /*0d30*/  @P1 IMAD.MOV.U32 R8, RZ, RZ, R20 ;  /* 0x000000ffff081224 */ /* 0x000fe400078e0014 */
[--C-:B------:R-:W-:Y:S01]  /*0d40*/  @P1 IMAD.MOV.U32 R10, RZ, RZ, R19.reuse ;  /* 0x000000ffff0a1224 */ /* 0x100fe200078e0013 */
[----:B------:R-:W-:Y:S01]  /*0d50*/  @P0 MOV R10, R18 ;  /* 0x00000012000a0202 */ /* 0x000fe20000000f00 */
[----:B------:R-:W-:-:S02]  /*0d60*/  @P0 IMAD.MOV.U32 R8, RZ, RZ, R19 ;  /* 0x000000ffff080224 */ /* 0x000fc400078e0013 */
[----:B------:R-:W-:Y:S02]  /*0d70*/  @P3 IMAD.MOV.U32 R8, RZ, RZ, R18 ;  /* 0x000000ffff083224 */ /* 0x000fe400078e0012 */
[--C-:B------:R-:W-:Y:S02]  /*0d80*/  @P3 IMAD.MOV.U32 R10, RZ, RZ, R16.reuse ;  /* 0x000000ffff0a3224 */ /* 0x100fe400078e0010 */
[----:B------:R-:W-:Y:S01]  /*0d90*/  @P5 IMAD.MOV.U32 R8, RZ, RZ, R16 ;  /* 0x000000ffff085224 */ /* 0x000fe200078e0010 */
[----:B------:R-:W-:Y:S01]  /*0da0*/  @P4 MOV R8, R11 ;  /* 0x0000000b00084202 */ /* 0x000fe20000000f00 */
[----:B------:R-:W-:Y:S01]  /*0db0*/  @P5 IMAD.MOV.U32 R10, RZ, RZ, R11 ;  /* 0x000000ffff0a5224 */ /* 0x000fe200078e000b */
[----:B------:R-:W-:Y:S06]  /*0dc0*/  @!P6 BRA `(.L_x_17) ;  /* 0x00000000002ce947 */ /* 0x000fec0003800000 */
[----:B------:R-:W-:Y:S02]  /*0dd0*/  @P2 IMAD.MOV.U32 R9, RZ, RZ, R7 ;  /* 0x000000ffff092224 */ /* 0x000fe400078e0007 */
[----:B------:R-:W-:Y:S02]  /*0de0*/  @P1 IMAD.MOV.U32 R9, RZ, RZ, R21 ;  /* 0x000000ffff091224 */ /* 0x000fe400078e0015 */
[----:B------:R-:W-:Y:S01]  /*0df0*/  @P0 IMAD.MOV.U32 R9, RZ, RZ, R20 ;  /* 0x000000ffff090224 */ /* 0x000fe200078e0014 */
[----:B------:R-:W-:Y:S01]  /*0e00*/  ISETP.EQ.AND P0, PT, R13, 0x8, PT ;  /* 0x000000080d00780c */ /* 0x000fe20003f02270 */
[----:B------:R-:W-:Y:S01]  /*0e10*/  @P3 IMAD.MOV.U32 R9, RZ, RZ, R19 ;  /* 0x000000ffff093224 */ /* 0x000fe200078e0013 */
[----:B------:R-:W-:Y:S01]  /*0e20*/  @P5 MOV R9, R18 ;  /* 0x0000001200095202 */ /* 0x000fe20000000f00 */
[----:B------:R-:W-:Y:S01]  /*0e30*/  @P4 IMAD.MOV.U32 R9, RZ, RZ, R16 ;  /* 0x000000ffff094224 */ /* 0x000fe200078e0010 */
[----:B------:R-:W-:-:S04]  /*0e40*/  LOP3.LUT R13, R12, 0x1f, RZ, 0xc0, !PT ;  /* 0x0000001f0c0d7812 */ /* 0x000fc800078ec0ff */
[----:B------:R-:W-:-:S05]  /*0e50*/  SHF.L.W.U32.HI R10, R8, R13, R10 ;  /* 0x0000000d080a7219 */ /* 0x000fca0000010e0a */
[----:B------:R-:W-:-:S05]  /*0e60*/  @P0 IMAD.MOV.U32 R9, RZ, RZ, R11 ;  /* 0x000000ffff090224 */ /* 0x000fca00078e000b */
[----:B------:R-:W-:-:S07]  /*0e70*/  SHF.L.W.U32.HI R8, R9, R13, R8 ;  /* 0x0000000d09087219 */ /* 0x000fce0000010e08 */
.L_x_17:
[----:B------:R-:W-:Y:S05]  /*0e80*/  BSYNC.RECONVERGENT B3 ;  /* 0x0000000000037941 */ /* 0x000fea0003800200 */
.L_x_16:
[C-C-:B------:R-:W-:Y:S01]  /*0e90*/  SHF.L.W.U32.HI R11, R8.reuse, 0x2, R10.reuse ;  /* 0x00000002080b7819 */ /* 0x140fe20000010e0a */
[----:B------:R-:W-:Y:S01]  /*0ea0*/  IMAD.SHL.U32 R8, R8, 0x4, RZ ;  /* 0x0000000408087824 */ /* 0x000fe200078e00ff */
[----:B------:R-:W-:Y:S01]  /*0eb0*/  UMOV UR4, 0x54442d19 ;  /* 0x54442d1900047882 */ /* 0x000fe20000000000 */
[----:B------:R-:W-:Y:S01]  /*0ec0*/  UMOV UR5, 0x3bf921fb ;  /* 0x3bf921fb00057882 */ /* 0x000fe20000000000 */
[----:B------:R-:W-:Y:S02]  /*0ed0*/  SHF.R.S32.HI R9, RZ, 0x1f, R11 ;  /* 0x0000001fff097819 */ /* 0x000fe4000001140b */
[----:B------:R-:W-:Y:S02]  /*0ee0*/  SHF.R.U32.HI R10, RZ, 0x1e, R10 ;  /* 0x0000001eff0a7819 */ /* 0x000fe4000001160a */
[C---:B------:R-:W-:Y:S02]  /*0ef0*/  LOP3.LUT R8, R9.reuse, R8, RZ, 0x3c, !PT ;  /* 0x0000000809087212 */ /* 0x040fe400078e3cff */
[----:B------:R-:W-:-:S02]  /*0f00*/  LOP3.LUT R9, R9, R11, RZ, 0x3c, !PT ;  /* 0x0000000b09097212 */ /* 0x000fc400078e3cff */
[----:B------:R-:W-:Y:S02]  /*0f10*/  ISETP.GE.AND P1, PT, R0, RZ, PT ;  /* 0x000000ff0000720c */ /* 0x000fe40003f26270 */
[C---:B------:R-:W-:Y:S02]  /*0f20*/  LOP3.LUT R0, R11.reuse, R0, RZ, 0x3c, !PT ;  /* 0x000000000b007212 */ /* 0x040fe400078e3cff */
[----:B------:R-:W0:Y:S01]  /*0f30*/  I2F.F64.S64 R8, R8 ;  /* 0x0000000800087312 */ /* 0x000e220000301c00 */
[----:B------:R-:W-:Y:S02]  /*0f40*/  LEA.HI R10, R11, R10, RZ, 0x1 ;  /* 0x0000000a0b0a7211 */ /* 0x000fe400078f08ff */
[----:B------:R-:W-:-:S03]  /*0f50*/  ISETP.GE.AND P0, PT, R0, RZ, PT ;  /* 0x000000ff0000720c */ /* 0x000fc60003f06270 */
[----:B------:R-:W-:-:S05]  /*0f60*/  IMAD.MOV R0, RZ, RZ, -R10 ;  /* 0x000000ffff007224 */ /* 0x000fca00078e0a0a */
[----:B------:R-:W-:Y:S01]  /*0f70*/  @!P1 MOV R10, R0 ;  /* 0x00000000000a9202 */ /* 0x000fe20000000f00 */
[----:B0-----:R-:W-:-:S10]  /*0f80*/  DMUL R12, R8, UR4 ;  /* 0x00000004080c7c28 */ /* 0x001fd40008000000 */
[----:B------:R-:W0:Y:S02]  /*0f90*/  F2F.F32.F64 R12, R12 ;  /* 0x0000000c000c7310 */ /* 0x000e240000301000 */
[----:B0-----:R-:W-:-:S07]  /*0fa0*/  FSEL R11, -R12, R12, !P0 ;  /* 0x0000000c0c0b7208 */ /* 0x001fce0004000100 */
.L_x_14:
[----:B------:R-:W-:Y:S05]  /*0fb0*/  BSYNC.RECONVERGENT B2 ;  /* 0x0000000000027941 */ /* 0x000fea0003800200 */
.L_x_13:
[----:B------:R-:W-:Y:S01]  /*0fc0*/  FMUL R8, R6, 0.63661974668502807617 ;  /* 0x3f22f98306087820 */ /* 0x000fe20000400000 */
[C---:B------:R-:W-:Y:S01]  /*0fd0*/  LOP3.LUT R13, R10.reuse, 0x1, RZ, 0xc0, !PT ;  /* 0x000000010a0d7812 */ /* 0x040fe200078ec0ff */
[----:B------:R-:W-:Y:S02]  /*0fe0*/  IMAD.MOV.U32 R12, RZ, RZ, 0x37cbac00 ;  /* 0x37cbac00ff0c7424 */ /* 0x000fe400078e00ff */
[----:B------:R-:W-:Y:S01]  /*0ff0*/  FMUL R9, R11, R11 ;  /* 0x0000000b0b097220 */ /* 0x000fe20000400000 */
[----:B------:R-:W-:Y:S01]  /*1000*/  VIADD R10, R10, 0x1 ;  /* 0x000000010a0a7836 */ /* 0x000fe20000000000 */
[----:B------:R-:W-:Y:S01]  /*1010*/  ISETP.NE.U32.AND P0, PT, R13, 0x1, PT ;  /* 0x000000010d00780c */ /* 0x000fe20003f05070 */
[----:B------:R-:W0:Y:S01]  /*1020*/  F2I.NTZ R8, R8 ;  /* 0x0000000800087305 */ /* 0x000e220000203100 */
[----:B------:R-:W-:Y:S01]  /*1030*/  FFMA R0, R9, R12, -0.0013887860113754868507 ;  /* 0xbab607ed09007423 */ /* 0x000fe2000000000c */
[----:B------:R-:W-:Y:S01]  /*1040*/  IMAD.MOV.U32 R13, RZ, RZ, 0x3c0885e4 ;  /* 0x3c0885e4ff0d7424 */ /* 0x000fe200078e00ff */
[----:B------:R-:W-:Y:S01]  /*1050*/  LOP3.LUT P1, RZ, R10, 0x2, RZ, 0xc0, !PT ;  /* 0x000000020aff7812 */ /* 0x000fe2000782c0ff */
[----:B------:R-:W-:Y:S01]  /*1060*/  IMAD.MOV.U32 R14, RZ, RZ, 0x3e2aaaa8 ;  /* 0x3e2aaaa8ff0e7424 */ /* 0x000fe200078e00ff */
[----:B------:R-:W-:Y:S01]  /*1070*/  BSSY.RECONVERGENT B2, `(.L_x_18) ;  /* 0x000006f000027945 */ /* 0x000fe20003800200 */
[----:B------:R-:W-:-:S02]  /*1080*/  FSEL R0, R0, -0.00019574658654164522886, P0 ;  /* 0xb94d415300007808 */ /* 0x000fc40000000000 */
[----:B------:R-:W-:Y:S02]  /*1090*/  FSEL R22, R13, 0.041666727513074874878, !P0 ;  /* 0x3d2aaabb0d167808 */ /* 0x000fe40004000000 */
[----:B------:R-:W-:-:S03]  /*10a0*/  FSEL R10, -R14, -0.4999999701976776123, !P0 ;  /* 0xbeffffff0e0a7808 */ /* 0x000fc60004000100 */
[----:B------:R-:W-:Y:S01]  /*10b0*/  FFMA R22, R9, R0, R22 ;  /* 0x0000000009167223 */ /* 0x000fe20000000016 */
[----:B------:R-:W-:Y:S02]  /*10c0*/  FSEL R0, R11, 1, !P0 ;  /* 0x3f8000000b007808 */ /* 0x000fe40004000000 */
[----:B------:R-:W-:Y:S01]  /*10d0*/  FSETP.GE.AND P0, PT, |R6|, 105615, PT ;  /* 0x47ce47800600780b */ /* 0x000fe20003f06200 */
[C---:B------:R-:W-:Y:S01]  /*10e0*/  FFMA R10, R9.reuse, R22, R10 ;  /* 0x00000016090a7223 */ /* 0x040fe2000000000a */
[----:B0-----:R-:W-:Y:S01]  /*10f0*/  I2FP.F32.S32 R17, R8 ;  /* 0x0000000800117245 */ /* 0x001fe20000201400 */
[----:B------:R-:W-:-:S04]  /*1100*/  FFMA R9, R9, R0, RZ ;  /* 0x0000000009097223 */ /* 0x000fc800000000ff */
[----:B------:R-:W-:Y:S01]  /*1110*/  FFMA R22, R17, -1.5707962512969970703, R6 ;  /* 0xbfc90fda11167823 */ /* 0x000fe20000000006 */
[----:B------:R-:W-:-:S03]  /*1120*/  FFMA R15, R9, R10, R0 ;  /* 0x0000000a090f7223 */ /* 0x000fc60000000000 */
[----:B------:R-:W-:Y:S01]  /*1130*/  FFMA R22, R17, -7.5497894158615963534e-08, R22 ;  /* 0xb3a2216811167823 */ /* 0x000fe20000000016 */
[----:B------:R-:W-:-:S03]  /*1140*/  @P1 FADD R15, RZ, -R15 ;  /* 0x8000000fff0f1221 */ /* 0x000fc60000000000 */
[----:B------:R-:W-:Y:S01]  /*1150*/  FFMA R0, R17, -5.3903029534742383927e-15, R22 ;  /* 0xa7c234c511007823 */ /* 0x000fe20000000016 */
[----:B------:R-:W-:Y:S06]  /*1160*/  @!P0 BRA `(.L_x_19) ;  /* 0x00000004007c8947 */ /* 0x000fec0003800000 */
[----:B------:R-:W-:-:S13]  /*1170*/  FSETP.NEU.AND P0, PT, |R6|, +INF , PT ;  /* 0x7f8000000600780b */ /* 0x000fda0003f0d200 */
[----:B------:R-:W-:Y:S01]  /*1180*/  @!P0 FMUL R0, RZ, R6 ;  /* 0x00000006ff008220 */ /* 0x000fe20000400000 */
[----:B------:R-:W-:Y:S01]  /*1190*/  @!P0 MOV R8, RZ ;  /* 0x000000ff00088202 */ /* 0x000fe20000000f00 */
        /* <DEDUP_REMOVED lines=8> */
.L_x_20:
[----:B0-----:R-:W-:Y:S01]  /*1220*/  MOV R9, UR9 ;  /* 0x0000000900097c02 */ /* 0x001fe20008000f00 */
        /* <DEDUP_REMOVED lines=36> */
[----:B------:R-:W-:Y:S02]  /*1470*/  @P3 MOV R0, R7 ;  /* 0x0000000700003202 */ /* 0x000fe40000000f00 */
[C---:B------:R-:W-:Y:S01]  /*1480*/  ISETP.EQ.AND P3, PT, R11.reuse, -0x4, PT ;  /* 0xfffffffc0b00780c */ /* 0x040fe20003f62270 */
[----:B------:R-:W-:Y:S02]  /*1490*/  @P4 IMAD.MOV.U32 R9, RZ, RZ, R7 ;  /* 0x000000ffff094224 */ /* 0x000fe400078e0007 */
[--C-:B------:R-:W-:Y:S01]  /*14a0*/  @P4 IMAD.MOV.U32 R0, RZ, RZ, R21.reuse ;  /* 0x000000ffff004224 */ /* 0x100fe200078e0015 */
[----:B------:R-:W-:Y:S01]  /*14b0*/  ISETP.EQ.AND P4, PT, R11, 0x4, PT ;  /* 0x000000040b00780c */ /* 0x000fe20003f82270 */
[----:B------:R-:W-:Y:S01]  /*14c0*/  @P2 IMAD.MOV.U32 R9, RZ, RZ, R21 ;  /* 0x000000ffff092224 */ /* 0x000fe200078e0015 */
[----:B------:R-:W-:Y:S01]  /*14d0*/  @P1 MOV R9, R20 ;  /* 0x0000001400091202 */ /* 0x000fe20000000f00 */
[----:B------:R-:W-:Y:S02]  /*14e0*/  @P2 IMAD.MOV.U32 R0, RZ, RZ, R20 ;  /* 0x000000ffff002224 */ /* 0x000fe400078e0014 */
[----:B------:R-:W-:-:S02]  /*14f0*/  @P1 IMAD.MOV.U32 R0, RZ, RZ, R19 ;  /* 0x000000ffff001224 */ /* 0x000fc400078e0013 */
[----:B------:R-:W-:Y:S02]  /*1500*/  @P0 IMAD.MOV.U32 R9, RZ, RZ, R19 ;  /* 0x000000ffff090224 */ /* 0x000fe400078e0013 */
[--C-:B------:R-:W-:Y:S01]  /*1510*/  @P0 IMAD.MOV.U32 R0, RZ, RZ, R18.reuse ;  /* 0x000000ffff000224 */ /* 0x100fe200078e0012 */
[----:B------:R-:W-:Y:S01]  /*1520*/  @P3 MOV R0, R16 ;  /* 0x0000001000003202 */ /* 0x000fe20000000f00 */
[----:B------:R-:W-:Y:S02]  /*1530*/  @P3 IMAD.MOV.U32 R9, RZ, RZ, R18 ;  /* 0x000000ffff093224 */ /* 0x000fe400078e0012 */
[----:B------:R-:W-:Y:S02]  /*1540*/  @P5 IMAD.MOV.U32 R9, RZ, RZ, R16 ;  /* 0x000000ffff095224 */ /* 0x000fe400078e0010 */
[--C-:B------:R-:W-:Y:S02]  /*1550*/  @P5 IMAD.MOV.U32 R0, RZ, RZ, R17.reuse ;  /* 0x000000ffff005224 */ /* 0x100fe400078e0011 */
[----:B------:R-:W-:Y:S01]  /*1560*/  @P4 IMAD.MOV.U32 R9, RZ, RZ, R17 ;  /* 0x000000ffff094224 */ /* 0x000fe200078e0011 */
[----:B------:R-:W-:Y:S06]  /*1570*/  @!P6 BRA `(.L_x_22) ;  /* 0x00000000002ce947 */ /* 0x000fec0003800000 */
[----:B------:R-:W-:Y:S01]  /*1580*/  @P2 IMAD.MOV.U32 R10, RZ, RZ, R7 ;  /* 0x000000ffff0a2224 */ /* 0x000fe200078e0007 */
[----:B------:R-:W-:Y:S01]  /*1590*/  @P1 MOV R10, R21 ;  /* 0x00000015000a1202 */ /* 0x000fe20000000f00 */
[----:B------:R-:W-:Y:S01]  /*15a0*/  @P0 IMAD.MOV.U32 R10, RZ, RZ, R20 ;  /* 0x000000ffff0a0224 */ /* 0x000fe200078e0014 */
[----:B------:R-:W-:Y:S01]  /*15b0*/  ISETP.EQ.AND P0, PT, R11, 0x8, PT ;  /* 0x000000080b00780c */ /* 0x000fe20003f02270 */
[----:B------:R-:W-:Y:S01]  /*15c0*/  @P3 IMAD.MOV.U32 R10, RZ, RZ, R19 ;  /* 0x000000ffff0a3224 */ /* 0x000fe200078e0013 */
[----:B------:R-:W-:Y:S01]  /*15d0*/  LOP3.LUT R7, R8, 0x1f, RZ, 0xc0, !PT ;  /* 0x0000001f08077812 */ /* 0x000fe200078ec0ff */
[----:B------:R-:W-:Y:S02]  /*15e0*/  @P5 IMAD.MOV.U32 R10, RZ, RZ, R18 ;  /* 0x000000ffff0a5224 */ /* 0x000fe400078e0012 */
[----:B------:R-:W-:Y:S01]  /*15f0*/  @P4 IMAD.MOV.U32 R10, RZ, RZ, R16 ;  /* 0x000000ffff0a4224 */ /* 0x000fe200078e0010 */
[----:B------:R-:W-:-:S07]  /*1600*/  SHF.L.W.U32.HI R0, R9, R7, R0 ;  /* 0x0000000709007219 */ /* 0x000fce0000010e00 */
[----:B------:R-:W-:-:S04]  /*1610*/  @P0 MOV R10, R17 ;  /* 0x00000011000a0202 */ /* 0x000fc80000000f00 */
[----:B------:R-:W-:-:S07]  /*1620*/  SHF.L.W.U32.HI R9, R10, R7, R9 ;  /* 0x000000070a097219 */ /* 0x000fce0000010e09 */
.L_x_22:
[----:B------:R-:W-:Y:S05]  /*1630*/  BSYNC.RECONVERGENT B3 ;  /* 0x0000000000037941 */ /* 0x000fea0003800200 */
.L_x_21:
        /* <DEDUP_REMOVED lines=10> */
[----:B------:R-:W-:-:S04]  /*16e0*/  LOP3.LUT R6, R7, R6, RZ, 0x3c, !PT ;  /* 0x0000000607067212 */ /* 0x000fc800078e3cff */
[----:B------:R-:W-:Y:S01]  /*16f0*/  ISETP.GE.AND P1, PT, R6, RZ, PT ;  /* 0x000000ff0600720c */ /* 0x000fe20003f26270 */
[----:B0-----:R-:W-:Y:S01]  /*1700*/  DMUL R10, R8, UR4 ;  /* 0x00000004080a7c28 */ /* 0x001fe20008000000 */
[----:B------:R-:W-:-:S05]  /*1710*/  LEA.HI R8, R7, R0, RZ, 0x1 ;  /* 0x0000000007087211 */ /* 0x000fca00078f08ff */
[----:B------:R-:W-:-:S04]  /*1720*/  IMAD.MOV R0, RZ, RZ, -R8 ;  /* 0x000000ffff007224 */ /* 0x000fc800078e0a08 */
[----:B------:R-:W0:Y:S01]  /*1730*/  F2F.F32.F64 R10, R10 ;  /* 0x0000000a000a7310 */ /* 0x000e220000301000 */
[----:B------:R-:W-:Y:S01]  /*1740*/  @!P0 IMAD.MOV.U32 R8, RZ, RZ, R0 ;  /* 0x000000ffff088224 */ /* 0x000fe200078e0000 */
[----:B0-----:R-:W-:-:S07]  /*1750*/  FSEL R0, -R10, R10, !P1 ;  /* 0x0000000a0a007208 */ /* 0x001fce0004800100 */
.L_x_19:
[----:B------:R-:W-:Y:S05]  /*1760*/  BSYNC.RECONVERGENT B2 ;  /* 0x0000000000027941 */ /* 0x000fea0003800200 */
.L_x_18:
[----:B------:R-:W-:Y:S01]  /*1770*/  FMUL R7, R0, R0 ;  /* 0x0000000000077220 */ /* 0x000fe20000400000 */
[C---:B------:R-:W-:Y:S01]  /*1780*/  LOP3.LUT R6, R8.reuse, 0x1, RZ, 0xc0, !PT ;  /* 0x0000000108067812 */ /* 0x040fe200078ec0ff */
[----:B------:R-:W-:Y:S02]  /*1790*/  VIADD R8, R8, 0x1 ;  /* 0x0000000108087836 */ /* 0x000fe40000000000 */
[----:B------:R-:W-:Y:S01]  /*17a0*/  FFMA R12, R7, R12, -0.0013887860113754868507 ;  /* 0xbab607ed070c7423 */ /* 0x000fe2000000000c */
[----:B------:R-:W-:Y:S02]  /*17b0*/  ISETP.NE.U32.AND P0, PT, R6, 0x1, PT ;  /* 0x000000010600780c */ /* 0x000fe40003f05070 */
[----:B------:R-:W-:Y:S02]  /*17c0*/  LOP3.LUT P1, RZ, R8, 0x2, RZ, 0xc0, !PT ;  /* 0x0000000208ff7812 */ /* 0x000fe4000782c0ff */
[----:B------:R-:W-:Y:S02]  /*17d0*/  FSEL R6, R13, 0.041666727513074874878, !P0 ;  /* 0x3d2aaabb0d067808 */ /* 0x000fe40004000000 */
[----:B------:R-:W-:-:S02]  /*17e0*/  FSEL R12, R12, -0.00019574658654164522886, P0 ;  /* 0xb94d41530c0c7808 */ /* 0x000fc40000000000 */
[----:B------:R-:W-:Y:S02]  /*17f0*/  FSEL R0, R0, 1, !P0 ;  /* 0x3f80000000007808 */ /* 0x000fe40004000000 */
[----:B------:R-:W-:Y:S01]  /*1800*/  FSEL R11, -R14, -0.4999999701976776123, !P0 ;  /* 0xbeffffff0e0b7808 */ /* 0x000fe20004000100 */
[C---:B------:R-:W-:Y:S02]  /*1810*/  FFMA R6, R7.reuse, R12, R6 ;  /* 0x0000000c07067223 */ /* 0x040fe40000000006 */
[C---:B------:R-:W-:Y:S02]  /*1820*/  FFMA R9, R7.reuse, R0, RZ ;  /* 0x0000000007097223 */ /* 0x040fe400000000ff */
[----:B------:R-:W-:-:S04]  /*1830*/  FFMA R6, R7, R6, R11 ;  /* 0x0000000607067223 */ /* 0x000fc8000000000b */
[----:B------:R-:W-:-:S04]  /*1840*/  FFMA R0, R9, R6, R0 ;  /* 0x0000000609007223 */ /* 0x000fc80000000000 */
[----:B------:R-:W-:-:S04]  /*1850*/  @P1 FADD R0, RZ, -R0 ;  /* 0x80000000ff001221 */ /* 0x000fc80000000000 */
[----:B------:R-:W-:Y:S01]  /*1860*/  FMUL R15, R15, R0 ;  /* 0x000000000f0f7220 */ /* 0x000fe20000400000 */
[----:B------:R-:W-:Y:S06]  /*1870*/  BRA `(.L_x_12) ;  /* 0x0000001c008c7947 */ /* 0x000fec0003800000 */
.L_x_5:
[----:B------:R-:W-:-:S13]  /*1880*/  ISETP.NE.AND P0, PT, R10, RZ, PT ;  /* 0x000000ff0a00720c */ /* 0x000fda0003f05270 */
[----:B------:R-:W-:Y:S05]  /*1890*/  @P0 BRA `(.L_x_23) ;  /* 0x0000000400f00947 */ /* 0x000fea0003800000 */
        /* <DEDUP_REMOVED lines=20> */
.L_x_26:
        /* <DEDUP_REMOVED lines=40> */
[----:B------:R-:W-:Y:S01]  /*1c60*/  @P4 IMAD.MOV.U32 R7, RZ, RZ, R14 ;  /* 0x000000ffff074224 */ /* 0x000fe200078e000e */
[----:B------:R-:W-:Y:S01]  /*1c70*/  ISETP.EQ.AND P4, PT, R11, 0x4, PT ;  /* 0x000000040b00780c */ /* 0x000fe20003f82270 */
[----:B------:R-:W-:Y:S02]  /*1c80*/  @P2 IMAD.MOV.U32 R7, RZ, RZ, R15 ;  /* 0x000000ffff072224 */ /* 0x000fe400078e000f */
[----:B------:R-:W-:Y:S02]  /*1c90*/  @P1 IMAD.MOV.U32 R7, RZ, RZ, R16 ;  /* 0x000000ffff071224 */ /* 0x000fe400078e0010 */
[----:B------:R-:W-:-:S02]  /*1ca0*/  @P0 IMAD.MOV.U32 R7, RZ, RZ, R17 ;  /* 0x000000ffff070224 */ /* 0x000fc400078e0011 */
[----:B------:R-:W-:Y:S01]  /*1cb0*/  @P2 IMAD.MOV.U32 R8, RZ, RZ, R14 ;  /* 0x000000ffff082224 */ /* 0x000fe200078e000e */
[----:B------:R-:W-:Y:S01]  /*1cc0*/  @P1 MOV R8, R15 ;  /* 0x0000000f00081202 */ /* 0x000fe20000000f00 */
[----:B------:R-:W-:Y:S01]  /*1cd0*/  @P0 IMAD.MOV.U32 R8, RZ, RZ, R16 ;  /* 0x000000ffff080224 */ /* 0x000fe200078e0010 */
[----:B------:R-:W-:Y:S01]  /*1ce0*/  @P3 MOV R7, R18 ;  /* 0x0000001200073202 */ /* 0x000fe20000000f00 */
[----:B------:R-:W-:Y:S02]  /*1cf0*/  @P5 IMAD.MOV.U32 R7, RZ, RZ, R6 ;  /* 0x000000ffff075224 */ /* 0x000fe400078e0006 */
[----:B------:R-:W-:Y:S02]  /*1d00*/  @P3 IMAD.MOV.U32 R8, RZ, RZ, R17 ;  /* 0x000000ffff083224 */ /* 0x000fe400078e0011 */
[----:B------:R-:W-:Y:S02]  /*1d10*/  @P5 IMAD.MOV.U32 R8, RZ, RZ, R18 ;  /* 0x000000ffff085224 */ /* 0x000fe400078e0012 */
[----:B------:R-:W-:-:S02]  /*1d20*/  @P4 IMAD.MOV.U32 R8, RZ, RZ, R6 ;  /* 0x000000ffff084224 */ /* 0x000fc400078e0006 */
[----:B------:R-:W-:Y:S01]  /*1d30*/  IMAD.MOV.U32 R10, RZ, RZ, R7 ;  /* 0x000000ffff0a7224 */ /* 0x000fe200078e0007 */
[----:B------:R-:W-:Y:S06]  /*1d40*/  @!P6 BRA `(.L_x_28) ;  /* 0x00000000002ce947 */ /* 0x000fec0003800000 */
[----:B------:R-:W-:Y:S01]  /*1d50*/  @P2 MOV R7, R12 ;  /* 0x0000000c00072202 */ /* 0x000fe20000000f00 */
[----:B------:R-:W-:Y:S01]  /*1d60*/  @P1 IMAD.MOV.U32 R7, RZ, RZ, R14 ;  /* 0x000000ffff071224 */ /* 0x000fe200078e000e */
[----:B------:R-:W-:Y:S01]  /*1d70*/  LOP3.LUT R9, R9, 0x1f, RZ, 0xc0, !PT ;  /* 0x0000001f09097812 */ /* 0x000fe200078ec0ff */
        /* <DEDUP_REMOVED lines=8> */
.L_x_28:
[----:B------:R-:W-:Y:S05]  /*1e00*/  BSYNC.RECONVERGENT B3 ;  /* 0x0000000000037941 */ /* 0x000fea0003800200 */
.L_x_27:
        /* <DEDUP_REMOVED lines=18> */
.L_x_25:
[----:B------:R-:W-:Y:S05]  /*1f30*/  BSYNC.RECONVERGENT B2 ;  /* 0x0000000000027941 */ /* 0x000fea0003800200 */
.L_x_24:
[----:B------:R-:W-:Y:S01]  /*1f40*/  MOV R0, 0x37cbac00 ;  /* 0x37cbac0000007802 */ /* 0x000fe20000000f00 */
[----:B------:R-:W-:Y:S01]  /*1f50*/  FMUL R7, R8, R8 ;  /* 0x0000000808077220 */ /* 0x000fe20000400000 */
[C---:B------:R-:W-:Y:S01]  /*1f60*/  LOP3.LUT R6, R10.reuse, 0x1, RZ, 0xc0, !PT ;  /* 0x000000010a067812 */ /* 0x040fe200078ec0ff */
[----:B------:R-:W-:Y:S01]  /*1f70*/  IMAD.MOV.U32 R12, RZ, RZ, 0x3d2aaabb ;  /* 0x3d2aaabbff0c7424 */ /* 0x000fe200078e00ff */
[----:B------:R-:W-:Y:S01]  /*1f80*/  LOP3.LUT P1, RZ, R10, 0x2, RZ, 0xc0, !PT ;  /* 0x000000020aff7812 */ /* 0x000fe2000782c0ff */
[----:B------:R-:W-:Y:S01]  /*1f90*/  FFMA R0, R7, R0, -0.0013887860113754868507 ;  /* 0xbab607ed07007423 */ /* 0x000fe20000000000 */
[----:B------:R-:W-:Y:S01]  /*1fa0*/  ISETP.NE.U32.AND P0, PT, R6, 0x1, PT ;  /* 0x000000010600780c */ /* 0x000fe20003f05070 */
[----:B------:R-:W-:-:S03]  /*1fb0*/  IMAD.MOV.U32 R11, RZ, RZ, 0x3effffff ;  /* 0x3effffffff0b7424 */ /* 0x000fc600078e00ff */
[----:B------:R-:W-:Y:S02]  /*1fc0*/  FSEL R6, R0, -0.00019574658654164522886, !P0 ;  /* 0xb94d415300067808 */ /* 0x000fe40004000000 */
[----:B------:R-:W-:Y:S02]  /*1fd0*/  FSEL R12, R12, 0.0083327032625675201416, !P0 ;  /* 0x3c0885e40c0c7808 */ /* 0x000fe40004000000 */
[----:B------:R-:W-:Y:S02]  /*1fe0*/  FSEL R0, R8, 1, P0 ;  /* 0x3f80000008007808 */ /* 0x000fe40000000000 */
[----:B------:R-:W-:Y:S01]  /*1ff0*/  FSEL R11, -R11, -0.16666662693023681641, !P0 ;  /* 0xbe2aaaa80b0b7808 */ /* 0x000fe20004000100 */
[C---:B------:R-:W-:Y:S02]  /*2000*/  FFMA R6, R7.reuse, R6, R12 ;  /* 0x0000000607067223 */ /* 0x040fe4000000000c */
[C---:B------:R-:W-:Y:S02]  /*2010*/  FFMA R9, R7.reuse, R0, RZ ;  /* 0x0000000007097223 */ /* 0x040fe400000000ff */
[----:B------:R-:W-:-:S04]  /*2020*/  FFMA R6, R7, R6, R11 ;  /* 0x0000000607067223 */ /* 0x000fc8000000000b */
[----:B------:R-:W-:-:S04]  /*2030*/  FFMA R15, R9, R6, R0 ;  /* 0x00000006090f7223 */ /* 0x000fc80000000000 */
[----:B------:R-:W-:Y:S01]  /*2040*/  @P1 FADD R15, RZ, -R15 ;  /* 0x8000000fff0f1221 */ /* 0x000fe20000000000 */
[----:B------:R-:W-:Y:S06]  /*2050*/  BRA `(.L_x_12) ;  /* 0x0000001400947947 */ /* 0x000fec0003800000 */
.L_x_23:
        /* <DEDUP_REMOVED lines=14> */
[----:B------:R-:W-:Y:S01]  /*2140*/  CS2R R10, SRZ ;  /* 0x00000000000a7805 */ /* 0x000fe2000001ff00 */
[----:B------:R-:W0:Y:S03]  /*2150*/  LDCU.64 UR8, c[0x4][URZ] ;  /* 0x01000000ff0877ac */ /* 0x000e260008000a00 */
[----:B------:R-:W-:Y:S01]  /*2160*/  LOP3.LUT R15, R7, 0x80000000, RZ, 0xfc, !PT ;  /* 0x80000000070f7812 */ /* 0x000fe200078efcff */
[----:B------:R-:W-:Y:S01]  /*2170*/  UMOV UR5, URZ ;  /* 0x000000ff00057c82 */ /* 0x000fe20008000000 */
[----:B------:R-:W-:-:S05]  /*2180*/  UMOV UR4, URZ ;  /* 0x000000ff00047c82 */ /* 0x000fca0008000000 */
.L_x_31:
        /* <DEDUP_REMOVED lines=29> */
[----:B------:R-:W-:-:S04]  /*2360*/  SHF.R.U32.HI R8, RZ, 0x5, R8 ;  /* 0x00000005ff087819 */ /* 0x000fc80000011608 */
[----:B------:R-:W-:-:S04]  /*2370*/  LEA R13, -R8, RZ, 0x2 ;  /* 0x000000ff080d7211 */ /* 0x000fc800078e11ff */
        /* <DEDUP_REMOVED lines=16> */
[----:B------:R-:W-:Y:S01]  /*2480*/  @P0 IMAD.MOV.U32 R10, RZ, RZ, R17 ;  /* 0x000000ffff0a0224 */ /* 0x000fe200078e0011 */
[----:B------:R-:W-:Y:S01]  /*2490*/  @P3 MOV R8, R17 ;  /* 0x0000001100083202 */ /* 0x000fe20000000f00 */
[--C-:B------:R-:W-:Y:S02]  /*24a0*/  @P3 IMAD.MOV.U32 R10, RZ, RZ, R16.reuse ;  /* 0x000000ffff0a3224 */ /* 0x100fe400078e0010 */
[----:B------:R-:W-:Y:S02]  /*24b0*/  @P5 IMAD.MOV.U32 R8, RZ, RZ, R16 ;  /* 0x000000ffff085224 */ /* 0x000fe400078e0010 */
[--C-:B------:R-:W-:Y:S02]  /*24c0*/  @P5 IMAD.MOV.U32 R10, RZ, RZ, R11.reuse ;  /* 0x000000ffff0a5224 */ /* 0x100fe400078e000b */
[----:B------:R-:W-:Y:S01]  /*24d0*/  @P4 IMAD.MOV.U32 R8, RZ, RZ, R11 ;  /* 0x000000ffff084224 */ /* 0x000fe200078e000b */
[----:B------:R-:W-:Y:S06]  /*24e0*/  @!P6 BRA `(.L_x_33) ;  /* 0x00000000002ce947 */ /* 0x000fec0003800000 */
[----:B------:R-:W-:Y:S01]  /*24f0*/  @P2 MOV R9, R7 ;  /* 0x0000000700092202 */ /* 0x000fe20000000f00 */
[----:B------:R-:W-:Y:S02]  /*2500*/  @P1 IMAD.MOV.U32 R9, RZ, RZ, R20 ;  /* 0x000000ffff091224 */ /* 0x000fe400078e0014 */
[----:B------:R-:W-:Y:S01]  /*2510*/  @P0 IMAD.MOV.U32 R9, RZ, RZ, R19 ;  /* 0x000000ffff090224 */ /* 0x000fe200078e0013 */
[----:B------:R-:W-:Y:S01]  /*2520*/  ISETP.EQ.AND P0, PT, R13, 0x8, PT ;  /* 0x000000080d00780c */ /* 0x000fe20003f02270 */
[----:B------:R-:W-:Y:S01]  /*2530*/  @P3 IMAD.MOV.U32 R9, RZ, RZ, R18 ;  /* 0x000000ffff093224 */ /* 0x000fe200078e0012 */
[----:B------:R-:W-:Y:S01]  /*2540*/  LOP3.LUT R13, R12, 0x1f, RZ, 0xc0, !PT ;  /* 0x0000001f0c0d7812 */ /* 0x000fe200078ec0ff */
[----:B------:R-:W-:Y:S01]  /*2550*/  @P5 IMAD.MOV.U32 R9, RZ, RZ, R17 ;  /* 0x000000ffff095224 */ /* 0x000fe200078e0011 */
[----:B------:R-:W-:Y:S02]  /*2560*/  @P4 MOV R9, R16 ;  /* 0x0000001000094202 */ /* 0x000fe40000000f00 */
[----:B------:R-:W-:-:S07]  /*2570*/  SHF.L.W.U32.HI R10, R8, R13, R10 ;  /* 0x0000000d080a7219 */ /* 0x000fce0000010e0a */
[----:B------:R-:W-:-:S05]  /*2580*/  @P0 IMAD.MOV.U32 R9, RZ, RZ, R11 ;  /* 0x000000ffff090224 */ /* 0x000fca00078e000b */
[----:B------:R-:W-:-:S07]  /*2590*/  SHF.L.W.U32.HI R8, R9, R13, R8 ;  /* 0x0000000d09087219 */ /* 0x000fce0000010e08 */
.L_x_33:
[----:B------:R-:W-:Y:S05]  /*25a0*/  BSYNC.RECONVERGENT B3 ;  /* 0x0000000000037941 */ /* 0x000fea0003800200 */
.L_x_32:
        /* <DEDUP_REMOVED lines=9> */
[C---:B------:R-:W-:Y:S02]  /*2640*/  LOP3.LUT R0, R11.reuse, R0, RZ, 0x3c, !PT ;  /* 0x000000000b007212 */ /* 0x040fe400078e3cff */
[----:B------:R-:W0:Y:S01]  /*2650*/  I2F.F64.S64 R8, R8 ;  /* 0x0000000800087312 */ /* 0x000e220000301c00 */
[----:B------:R-:W-:Y:S02]  /*2660*/  LEA.HI R10, R11, R10, RZ, 0x1 ;  /* 0x0000000a0b0a7211 */ /* 0x000fe400078f08ff */
[----:B------:R-:W-:-:S03]  /*2670*/  ISETP.GE.AND P0, PT, R0, RZ, PT ;  /* 0x000000ff0000720c */ /* 0x000fc60003f06270 */
[----:B------:R-:W-:-:S04]  /*2680*/  IMAD.MOV R0, RZ, RZ, -R10 ;  /* 0x000000ffff007224 */ /* 0x000fc800078e0a0a */
[----:B------:R-:W-:Y:S01]  /*2690*/  @!P1 IMAD.MOV.U32 R10, RZ, RZ, R0 ;  /* 0x000000ffff0a9224 */ /* 0x000fe200078e0000 */
[----:B0-----:R-:W-:-:S10]  /*26a0*/  DMUL R12, R8, UR4 ;  /* 0x00000004080c7c28 */ /* 0x001fd40008000000 */
[----:B------:R-:W0:Y:S02]  /*26b0*/  F2F.F32.F64 R12, R12 ;  /* 0x0000000c000c7310 */ /* 0x000e240000301000 */
[----:B0-----:R-:W-:-:S07]  /*26c0*/  FSEL R9, -R12, R12, !P0 ;  /* 0x0000000c0c097208 */ /* 0x001fce0004000100 */
.L_x_30:
[----:B------:R-:W-:Y:S05]  /*26d0*/  BSYNC.RECONVERGENT B2 ;  /* 0x0000000000027941 */ /* 0x000fea0003800200 */
.L_x_29:
[----:B------:R-:W-:Y:S01]  /*26e0*/  FMUL R8, R6, 0.63661974668502807617 ;  /* 0x3f22f98306087820 */ /* 0x000fe20000400000 */
[----:B------:R-:W-:Y:S01]  /*26f0*/  MOV R12, 0x37cbac00 ;  /* 0x37cbac00000c7802 */ /* 0x000fe20000000f00 */
[----:B------:R-:W-:Y:S01]  /*2700*/  FMUL R11, R9, R9 ;  /* 0x00000009090b7220 */ /* 0x000fe20000400000 */
[C---:B------:R-:W-:Y:S01]  /*2710*/  LOP3.LUT R13, R10.reuse, 0x1, RZ, 0xc0, !PT ;  /* 0x000000010a0d7812 */ /* 0x040fe200078ec0ff */
[----:B------:R-:W-:Y:S01]  /*2720*/  IMAD.MOV.U32 R14, RZ, RZ, 0x3effffff ;  /* 0x3effffffff0e7424 */ /* 0x000fe200078e00ff */
[----:B------:R-:W-:Y:S01]  /*2730*/  LOP3.LUT P1, RZ, R10, 0x2, RZ, 0xc0, !PT ;  /* 0x000000020aff7812 */ /* 0x000fe2000782c0ff */
[----:B------:R-:W0:Y:S01]  /*2740*/  F2I.NTZ R8, R8 ;  /* 0x0000000800087305 */ /* 0x000e220000203100 */
[----:B------:R-:W-:Y:S01]  /*2750*/  ISETP.NE.U32.AND P0, PT, R13, 0x1, PT ;  /* 0x000000010d00780c */ /* 0x000fe20003f05070 */
[----:B------:R-:W-:Y:S01]  /*2760*/  FFMA R0, R11, R12, -0.0013887860113754868507 ;  /* 0xbab607ed0b007423 */ /* 0x000fe2000000000c */
[----:B------:R-:W-:Y:S01]  /*2770*/  IMAD.MOV.U32 R13, RZ, RZ, 0x3d2aaabb ;  /* 0x3d2aaabbff0d7424 */ /* 0x000fe200078e00ff */
[----:B------:R-:W-:Y:S01]  /*2780*/  BSSY.RECONVERGENT B2, `(.L_x_34) ;  /* 0x000006e000027945 */ /* 0x000fe20003800200 */
[----:B------:R-:W-:-:S02]  /*2790*/  FSEL R10, -R14, -0.16666662693023681641, !P0 ;  /* 0xbe2aaaa80e0a7808 */ /* 0x000fc40004000100 */
[----:B------:R-:W-:Y:S02]  /*27a0*/  FSEL R0, R0, -0.00019574658654164522886, !P0 ;  /* 0xb94d415300007808 */ /* 0x000fe40004000000 */
[----:B------:R-:W-:-:S05]  /*27b0*/  FSEL R22, R13, 0.0083327032625675201416, !P0 ;  /* 0x3c0885e40d167808 */ /* 0x000fca0004000000 */
[----:B------:R-:W-:Y:S01]  /*27c0*/  FFMA R22, R11, R0, R22 ;  /* 0x000000000b167223 */ /* 0x000fe20000000016 */
[----:B------:R-:W-:Y:S02]  /*27d0*/  FSEL R0, R9, 1, P0 ;  /* 0x3f80000009007808 */ /* 0x000fe40000000000 */
        /* <DEDUP_REMOVED lines=12> */
[----:B------:R-:W-:Y:S01]  /*28a0*/  @!P0 IMAD.MOV.U32 R8, RZ, RZ, RZ ;  /* 0x000000ffff088224 */ /* 0x000fe200078e00ff */
[----:B------:R-:W-:Y:S06]  /*28b0*/  @!P0 BRA `(.L_x_35) ;  /* 0x0000000400688947 */ /* 0x000fec0003800000 */
[----:B------:R-:W-:Y:S02]  /*28c0*/  IMAD.SHL.U32 R0, R6, 0x100, RZ ;  /* 0x0000010006007824 */ /* 0x000fe400078e00ff */
[----:B------:R-:W-:Y:S02]  /*28d0*/  HFMA2 R21, -RZ, RZ, 0, 0 ;  /* 0x00000000ff157431 */ /* 0x000fe400000001ff */
[----:B------:R-:W-:Y:S01]  /*28e0*/  IMAD.MOV.U32 R22, RZ, RZ, RZ ;  /* 0x000000ffff167224 */ /* 0x000fe200078e00ff */
[----:B------:R-:W0:Y:S01]  /*28f0*/  LDCU.64 UR8, c[0x4][URZ] ;  /* 0x01000000ff0877ac */ /* 0x000e220008000a00 */
[----:B------:R-:W-:Y:S01]  /*2900*/  LOP3.LUT R23, R0, 0x80000000, RZ, 0xfc, !PT ;  /* 0x8000000000177812 */ /* 0x000fe200078efcff */
[----:B------:R-:W-:Y:S01]  /*2910*/  UMOV UR5, URZ ;  /* 0x000000ff00057c82 */ /* 0x000fe20008000000 */
[----:B------:R-:W-:-:S05]  /*2920*/  UMOV UR4, URZ ;  /* 0x000000ff00047c82 */ /* 0x000fca0008000000 */
.L_x_36:
        /* <DEDUP_REMOVED lines=12> */
[C---:B------:R-:W-:Y:S02]  /*29f0*/  ISETP.EQ.AND P5, PT, R22.reuse, 0x14, PT ;  /* 0x000000141600780c */ /* 0x040fe40003fa2270 */
[----:B------:R-:W-:Y:S01]  /*2a00*/  IADD3 R22, PT, PT, R22, 0x4, RZ ;  /* 0x0000000416167810 */ /* 0x000fe20007ffe0ff */
        /* <DEDUP_REMOVED lines=27> */
[----:B------:R-:W-:Y:S01]  /*2bc0*/  @P2 IMAD.MOV.U32 R8, RZ, RZ, R20 ;  /* 0x000000ffff082224 */ /* 0x000fe200078e0014 */
[----:B------:R-:W-:Y:S01]  /*2bd0*/  ISETP.EQ.AND P4, PT, R10, 0x4, PT ;  /* 0x000000040a00780c */ /* 0x000fe20003f82270 */
[--C-:B------:R-:W-:Y:S02]  /*2be0*/  @P2 IMAD.MOV.U32 R0, RZ, RZ, R19.reuse ;  /* 0x000000ffff002224 */ /* 0x100fe400078e0013 */
[----:B------:R-:W-:Y:S01]  /*2bf0*/  @P1 IMAD.MOV.U32 R8, RZ, RZ, R19 ;  /* 0x000000ffff081224 */ /* 0x000fe200078e0013 */
[----:B------:R-:W-:Y:S01]  /*2c00*/  @P0 MOV R8, R18 ;  /* 0x0000001200080202 */ /* 0x000fe20000000f00 */
[----:B------:R-:W-:-:S02]  /*2c10*/  @P1 IMAD.MOV.U32 R0, RZ, RZ, R18 ;  /* 0x000000ffff001224 */ /* 0x000fc400078e0012 */
[--C-:B------:R-:W-:Y:S02]  /*2c20*/  @P0 IMAD.MOV.U32 R0, RZ, RZ, R17.reuse ;  /* 0x000000ffff000224 */ /* 0x100fe400078e0011 */
[----:B------:R-:W-:Y:S02]  /*2c30*/  @P3 IMAD.MOV.U32 R8, RZ, RZ, R17 ;  /* 0x000000ffff083224 */ /* 0x000fe400078e0011 */
[--C-:B------:R-:W-:Y:S01]  /*2c40*/  @P3 IMAD.MOV.U32 R0, RZ, RZ, R16.reuse ;  /* 0x000000ffff003224 */ /* 0x100fe200078e0010 */
[----:B------:R-:W-:Y:S01]  /*2c50*/  @P5 MOV R0, R21 ;  /* 0x0000001500005202 */ /* 0x000fe20000000f00 */
[----:B------:R-:W-:Y:S02]  /*2c60*/  @P5 IMAD.MOV.U32 R8, RZ, RZ, R16 ;  /* 0x000000ffff085224 */ /* 0x000fe400078e0010 */
[----:B------:R-:W-:Y:S01]  /*2c70*/  @P4 IMAD.MOV.U32 R8, RZ, RZ, R21 ;  /* 0x000000ffff084224 */ /* 0x000fe200078e0015 */
[----:B------:R-:W-:Y:S06]  /*2c80*/  @!P6 BRA `(.L_x_38) ;  /* 0x000000000028e947 */ /* 0x000fec0003800000 */
[----:B------:R-:W-:Y:S01]  /*2c90*/  @P1 IMAD.MOV.U32 R7, RZ, RZ, R20 ;  /* 0x000000ffff071224 */ /* 0x000fe200078e0014 */
[----:B------:R-:W-:Y:S01]  /*2ca0*/  LOP3.LUT R9, R9, 0x1f, RZ, 0xc0, !PT ;  /* 0x0000001f09097812 */ /* 0x000fe200078ec0ff */
[----:B------:R-:W-:Y:S01]  /*2cb0*/  @P0 IMAD.MOV.U32 R7, RZ, RZ, R19 ;  /* 0x000000ffff070224 */ /* 0x000fe200078e0013 */
[----:B------:R-:W-:Y:S01]  /*2cc0*/  ISETP.EQ.AND P0, PT, R10, 0x8, PT ;  /* 0x000000080a00780c */ /* 0x000fe20003f02270 */
[----:B------:R-:W-:Y:S01]  /*2cd0*/  @P3 IMAD.MOV.U32 R7, RZ, RZ, R18 ;  /* 0x000000ffff073224 */ /* 0x000fe200078e0012 */
[----:B------:R-:W-:Y:S01]  /*2ce0*/  @P5 MOV R7, R17 ;  /* 0x0000001100075202 */ /* 0x000fe20000000f00 */
[----:B------:R-:W-:Y:S01]  /*2cf0*/  @P4 IMAD.MOV.U32 R7, RZ, RZ, R16 ;  /* 0x000000ffff074224 */ /* 0x000fe200078e0010 */
[----:B------:R-:W-:-:S09]  /*2d00*/  SHF.L.W.U32.HI R0, R8, R9, R0 ;  /* 0x0000000908007219 */ /* 0x000fd20000010e00 */
[----:B------:R-:W-:-:S05]  /*2d10*/  @P0 IMAD.MOV.U32 R7, RZ, RZ, R21 ;  /* 0x000000ffff070224 */ /* 0x000fca00078e0015 */
[----:B------:R-:W-:-:S07]  /*2d20*/  SHF.L.W.U32.HI R8, R7, R9, R8 ;  /* 0x0000000907087219 */ /* 0x000fce0000010e08 */
.L_x_38:
[----:B------:R-:W-:Y:S05]  /*2d30*/  BSYNC.RECONVERGENT B3 ;  /* 0x0000000000037941 */ /* 0x000fea0003800200 */
.L_x_37:
        /* <DEDUP_REMOVED lines=9> */
[----:B------:R-:W0:Y:S01]  /*2dd0*/  I2F.F64.S64 R8, R16 ;  /* 0x0000001000087312 */ /* 0x000e220000301c00 */
[----:B------:R-:W-:-:S04]  /*2de0*/  LOP3.LUT R6, R7, R6, RZ, 0x3c, !PT ;  /* 0x0000000607067212 */ /* 0x000fc800078e3cff */
[----:B------:R-:W-:Y:S01]  /*2df0*/  ISETP.GE.AND P0, PT, R6, RZ, PT ;  /* 0x000000ff0600720c */ /* 0x000fe20003f06270 */
[----:B0-----:R-:W-:Y:S01]  /*2e00*/  DMUL R10, R8, UR4 ;  /* 0x00000004080a7c28 */ /* 0x001fe20008000000 */
[----:B------:R-:W-:-:S05]  /*2e10*/  LEA.HI R8, R7, R0, RZ, 0x1 ;  /* 0x0000000007087211 */ /* 0x000fca00078f08ff */
[----:B------:R-:W-:-:S04]  /*2e20*/  IMAD.MOV R0, RZ, RZ, -R8 ;  /* 0x000000ffff007224 */ /* 0x000fc800078e0a08 */
[----:B------:R-:W0:Y:S01]  /*2e30*/  F2F.F32.F64 R10, R10 ;  /* 0x0000000a000a7310 */ /* 0x000e220000301000 */
[----:B------:R-:W-:Y:S02]  /*2e40*/  @!P1 MOV R8, R0 ;  /* 0x0000000000089202 */ /* 0x000fe40000000f00 */
[----:B0-----:R-:W-:-:S07]  /*2e50*/  FSEL R0, -R10, R10, !P0 ;  /* 0x0000000a0a007208 */ /* 0x001fce0004000100 */
.L_x_35:
[----:B------:R-:W-:Y:S05]  /*2e60*/  BSYNC.RECONVERGENT B2 ;  /* 0x0000000000027941 */ /* 0x000fea0003800200 */
.L_x_34:
[----:B------:R-:W-:Y:S01]  /*2e70*/  FMUL R7, R0, R0 ;  /* 0x0000000000077220 */ /* 0x000fe20000400000 */
[C---:B------:R-:W-:Y:S02]  /*2e80*/  LOP3.LUT R6, R8.reuse, 0x1, RZ, 0xc0, !PT ;  /* 0x0000000108067812 */ /* 0x040fe400078ec0ff */
[----:B------:R-:W-:Y:S01]  /*2e90*/  LOP3.LUT P1, RZ, R8, 0x2, RZ, 0xc0, !PT ;  /* 0x0000000208ff7812 */ /* 0x000fe2000782c0ff */
[----:B------:R-:W-:Y:S01]  /*2ea0*/  FFMA R12, R7, R12, -0.0013887860113754868507 ;  /* 0xbab607ed070c7423 */ /* 0x000fe2000000000c */
[----:B------:R-:W-:-:S04]  /*2eb0*/  ISETP.NE.U32.AND P0, PT, R6, 0x1, PT ;  /* 0x000000010600780c */ /* 0x000fc80003f05070 */
[----:B------:R-:W-:Y:S02]  /*2ec0*/  FSEL R6, R13, 0.0083327032625675201416, !P0 ;  /* 0x3c0885e40d067808 */ /* 0x000fe40004000000 */
[----:B------:R-:W-:Y:S02]  /*2ed0*/  FSEL R12, R12, -0.00019574658654164522886, !P0 ;  /* 0xb94d41530c0c7808 */ /* 0x000fe40004000000 */
[----:B------:R-:W-:Y:S02]  /*2ee0*/  FSEL R0, R0, 1, P0 ;  /* 0x3f80000000007808 */ /* 0x000fe40000000000 */
[----:B------:R-:W-:Y:S01]  /*2ef0*/  FSEL R11, -R14, -0.16666662693023681641, !P0 ;  /* 0xbe2aaaa80e0b7808 */ /* 0x000fe20004000100 */
[C---:B------:R-:W-:Y:S02]  /*2f00*/  FFMA R6, R7.reuse, R12, R6 ;  /* 0x0000000c07067223 */ /* 0x040fe40000000006 */
[C---:B------:R-:W-:Y:S02]  /*2f10*/  FFMA R9, R7.reuse, R0, RZ ;  /* 0x0000000007097223 */ /* 0x040fe400000000ff */
[----:B------:R-:W-:-:S04]  /*2f20*/  FFMA R6, R7, R6, R11 ;  /* 0x0000000607067223 */ /* 0x000fc8000000000b */
[----:B------:R-:W-:-:S04]  /*2f30*/  FFMA R0, R9, R6, R0 ;  /* 0x0000000609007223 */ /* 0x000fc80000000000 */
[----:B------:R-:W-:-:S04]  /*2f40*/  @P1 FADD R0, RZ, -R0 ;  /* 0x80000000ff001221 */ /* 0x000fc80000000000 */
[----:B------:R-:W-:Y:S01]  /*2f50*/  FMUL R15, R15, R0 ;  /* 0x000000000f0f7220 */ /* 0x000fe20000400000 */
[----:B------:R-:W-:Y:S06]  /*2f60*/  BRA `(.L_x_12) ;  /* 0x0000000400d07947 */ /* 0x000fec0003800000 */
.L_x_4:
[----:B------:R-:W-:-:S13]  /*2f70*/  ISETP.NE.AND P0, PT, R7, 0x2, PT ;  /* 0x000000020700780c */ /* 0x000fda0003f05270 */
[----:B------:R-:W-:Y:S05]  /*2f80*/  @!P0 BRA `(.L_x_39) ;  /* 0x0000000000848947 */ /* 0x000fea0003800000 */
[----:B------:R-:W-:-:S13]  /*2f90*/  ISETP.NE.AND P0, PT, R10, RZ, PT ;  /* 0x000000ff0a00720c */ /* 0x000fda0003f05270 */
[----:B------:R-:W-:Y:S05]  /*2fa0*/  @P0 BRA `(.L_x_40) ;  /* 0x00000000002c0947 */ /* 0x000fea0003800000 */
[----:B------:R-:W-:Y:S02]  /*2fb0*/  IMAD.MOV.U32 R7, RZ, RZ, 0x3bbb989d ;  /* 0x3bbb989dff077424 */ /* 0x000fe400078e00ff */
[----:B------:R-:W-:Y:S02]  /*2fc0*/  IMAD.MOV.U32 R9, RZ, RZ, 0x437c0000 ;  /* 0x437c0000ff097424 */ /* 0x000fe400078e00ff */
[----:B-----5:R-:W-:-:S04]  /*2fd0*/  FFMA.SAT R6, R0, R7, 0.5 ;  /* 0x3f00000000067423 */ /* 0x020fc80000002007 */
[----:B------:R-:W-:-:S04]  /*2fe0*/  FFMA.RM R6, R6, R9, 12582913 ;  /* 0x4b40000106067423 */ /* 0x000fc80000004009 */
[C---:B------:R-:W-:Y:S01]  /*2ff0*/  FADD R7, R6.reuse, -12583039 ;  /* 0xcb40007f06077421 */ /* 0x040fe20000000000 */
[----:B------:R-:W-:-:S03]  /*3000*/  IMAD.SHL.U32 R6, R6, 0x800000, RZ ;  /* 0x0080000006067824 */ /* 0x000fc600078e00ff */
[----:B------:R-:W-:-:S04]  /*3010*/  FFMA R7, R0, 1.4426950216293334961, -R7 ;  /* 0x3fb8aa3b00077823 */ /* 0x000fc80000000807 */
[----:B------:R-:W-:-:S06]  /*3020*/  FFMA R7, R0, 1.925963033500011079e-08, R7 ;  /* 0x32a5706000077823 */ /* 0x000fcc0000000007 */
[----:B------:R-:W0:Y:S02]  /*3030*/  MUFU.EX2 R7, R7 ;  /* 0x0000000700077308 */ /* 0x000e240000000800 */
[----:B0-----:R-:W-:Y:S01]  /*3040*/  FMUL R15, R6, R7 ;  /* 0x00000007060f7220 */ /* 0x001fe20000400000 */
[----:B------:R-:W-:Y:S06]  /*3050*/  BRA `(.L_x_12) ;  /* 0x0000000400947947 */ /* 0x000fec0003800000 */
.L_x_40:
[----:B------:R-:W-:Y:S02]  /*3060*/  HFMA2 R10, -RZ, RZ, 3.7421875, 0 ;  /* 0x437c0000ff0a7431 */ /* 0x000fe400000001ff */
[----:B------:R-:W-:-:S04]  /*3070*/  IMAD.MOV.U32 R9, RZ, RZ, 0x3bbb989d ;  /* 0x3bbb989dff097424 */ /* 0x000fc800078e00ff */
[-C--:B-----5:R-:W-:Y:S01]  /*3080*/  FFMA.SAT R8, R0, R9.reuse, 0.5 ;  /* 0x3f00000000087423 */ /* 0x0a0fe20000002009 */
[----:B------:R-:W-:-:S03]  /*3090*/  FFMA.SAT R7, R6, R9, 0.5 ;  /* 0x3f00000006077423 */ /* 0x000fc60000002009 */
[-C--:B------:R-:W-:Y:S01]  /*30a0*/  FFMA.RM R8, R8, R10.reuse, 12582913 ;  /* 0x4b40000108087423 */ /* 0x080fe2000000400a */
[----:B------:R-:W-:-:S03]  /*30b0*/  FFMA.RM R7, R7, R10, 12582913 ;  /* 0x4b40000107077423 */ /* 0x000fc6000000400a */
[----:B------:R-:W-:Y:S01]  /*30c0*/  FADD R11, R8, -12583039 ;  /* 0xcb40007f080b7421 */ /* 0x000fe20000000000 */
[C---:B------:R-:W-:Y:S01]  /*30d0*/  FADD R9, R7.reuse, -12583039 ;  /* 0xcb40007f07097421 */ /* 0x040fe20000000000 */
[----:B------:R-:W-:Y:S02]  /*30e0*/  IMAD.SHL.U32 R7, R7, 0x800000, RZ ;  /* 0x0080000007077824 */ /* 0x000fe400078e00ff */
[----:B------:R-:W-:Y:S01]  /*30f0*/  FFMA R11, R0, 1.4426950216293334961, -R11 ;  /* 0x3fb8aa3b000b7823 */ /* 0x000fe2000000080b */
[----:B------:R-:W-:Y:S01]  /*3100*/  FFMA R9, R6, 1.4426950216293334961, -R9 ;  /* 0x3fb8aa3b06097823 */ /* 0x000fe20000000809 */
[----:B------:R-:W-:Y:S02]  /*3110*/  IMAD.SHL.U32 R8, R8, 0x800000, RZ ;  /* 0x0080000008087824 */ /* 0x000fe400078e00ff */
[----:B------:R-:W-:Y:S01]  /*3120*/  FFMA R11, R0, 1.925963033500011079e-08, R11 ;  /* 0x32a57060000b7823 */ /* 0x000fe2000000000b */
[----:B------:R-:W-:-:S04]  /*3130*/  FFMA R9, R6, 1.925963033500011079e-08, R9 ;  /* 0x32a5706006097823 */ /* 0x000fc80000000009 */
[----:B------:R-:W0:Y:S08]  /*3140*/  MUFU.EX2 R6, R9 ;  /* 0x0000000900067308 */ /* 0x000e300000000800 */
[----:B------:R-:W1:Y:S01]  /*3150*/  MUFU.EX2 R11, R11 ;  /* 0x0000000b000b7308 */ /* 0x000e620000000800 */
[----:B0-----:R-:W-:Y:S01]  /*3160*/  FMUL R6, R7, R6 ;  /* 0x0000000607067220 */ /* 0x001fe20000400000 */
[----:B-1----:R-:W-:-:S04]  /*3170*/  FMUL R15, R8, R11 ;  /* 0x0000000b080f7220 */ /* 0x002fc80000400000 */
[----:B------:R-:W-:Y:S01]  /*3180*/  FMUL R15, R15, R6 ;  /* 0x000000060f0f7220 */ /* 0x000fe20000400000 */
[----:B------:R-:W-:Y:S06]  /*3190*/  BRA `(.L_x_12) ;  /* 0x0000000400447947 */ /* 0x000fec0003800000 */
.L_x_39:
[----:B------:R-:W-:-:S13]  /*31a0*/  ISETP.NE.AND P0, PT, R10, RZ, PT ;  /* 0x000000ff0a00720c */ /* 0x000fda0003f05270 */
[----:B------:R-:W-:Y:S05]  /*31b0*/  @P0 BRA `(.L_x_41) ;  /* 0x0000000000700947 */ /* 0x000fea0003800000 */
[C---:B-----5:R-:W-:Y:S01]  /*31c0*/  FMUL R7, R0.reuse, 8388608 ;  /* 0x4b00000000077820 */ /* 0x060fe20000400000 */
[----:B------:R-:W-:Y:S02]  /*31d0*/  FSETP.GEU.AND P0, PT, R0, 1.175494350822287508e-38, PT ;  /* 0x008000000000780b */ /* 0x000fe40003f0e000 */
[----:B------:R-:W-:Y:S02]  /*31e0*/  MOV R9, 0x3e055027 ;  /* 0x3e05502700097802 */ /* 0x000fe40000000f00 */
[----:B------:R-:W-:-:S04]  /*31f0*/  FSEL R7, R7, R0, !P0 ;  /* 0x0000000007077208 */ /* 0x000fc80004000000 */
[C---:B------:R-:W-:Y:S01]  /*3200*/  FSETP.NEU.AND P1, PT, R7.reuse, RZ, PT ;  /* 0x000000ff0700720b */ /* 0x040fe20003f2d000 */
[----:B------:R-:W-:-:S05]  /*3210*/  VIADD R0, R7, 0xc0d55555 ;  /* 0xc0d5555507007836 */ /* 0x000fca0000000000 */
[----:B------:R-:W-:-:S05]  /*3220*/  LOP3.LUT R6, R0, 0xff800000, RZ, 0xc0, !PT ;  /* 0xff80000000067812 */ /* 0x000fca00078ec0ff */
[----:B------:R-:W-:-:S04]  /*3230*/  IMAD.IADD R0, R7, 0x1, -R6 ;  /* 0x0000000107007824 */ /* 0x000fc800078e0a06 */
[----:B------:R-:W-:Y:S01]  /*3240*/  FADD R8, R0, -1 ;  /* 0xbf80000000087421 */ /* 0x000fe20000000000 */
[----:B------:R-:W-:Y:S02]  /*3250*/  FSEL R0, RZ, -23, P0 ;  /* 0xc1b80000ff007808 */ /* 0x000fe40000000000 */
[----:B------:R-:W-:Y:S01]  /*3260*/  ISETP.GT.U32.AND P0, PT, R7, 0x7f7fffff, PT ;  /* 0x7f7fffff0700780c */ /* 0x000fe20003f04070 */
[----:B------:R-:W-:-:S04]  /*3270*/  FFMA R9, R8, -R9, 0.14084610342979431152 ;  /* 0x3e1039f608097423 */ /* 0x000fc80000000809 */
[----:B------:R-:W-:-:S04]  /*3280*/  FFMA R9, R8, R9, -0.12148627638816833496 ;  /* 0xbdf8cdcc08097423 */ /* 0x000fc80000000009 */
[----:B------:R-:W-:-:S04]  /*3290*/  FFMA R9, R8, R9, 0.13980610668659210205 ;  /* 0x3e0f295508097423 */ /* 0x000fc80000000009 */
[----:B------:R-:W-:-:S04]  /*32a0*/  FFMA R9, R8, R9, -0.16684235632419586182 ;  /* 0xbe2ad8b908097423 */ /* 0x000fc80000000009 */
[----:B------:R-:W-:-:S04]  /*32b0*/  FFMA R9, R8, R9, 0.20012299716472625732 ;  /* 0x3e4ced0b08097423 */ /* 0x000fc80000000009 */
[----:B------:R-:W-:-:S04]  /*32c0*/  FFMA R9, R8, R9, -0.24999669194221496582 ;  /* 0xbe7fff2208097423 */ /* 0x000fc80000000009 */
[----:B------:R-:W-:-:S04]  /*32d0*/  FFMA R9, R8, R9, 0.33333182334899902344 ;  /* 0x3eaaaa7808097423 */ /* 0x000fc80000000009 */
[C---:B------:R-:W-:Y:S01]  /*32e0*/  FFMA R11, R8.reuse, R9, -0.5 ;  /* 0xbf000000080b7423 */ /* 0x040fe20000000009 */
[----:B------:R-:W-:Y:S01]  /*32f0*/  I2FP.F32.S32 R9, R6 ;  /* 0x0000000600097245 */ /* 0x000fe20000201400 */
[----:B------:R-:W-:Y:S02]  /*3300*/  IMAD.MOV.U32 R6, RZ, RZ, 0x7f800000 ;  /* 0x7f800000ff067424 */ /* 0x000fe400078e00ff */
[C---:B------:R-:W-:Y:S02]  /*3310*/  FMUL R11, R8.reuse, R11 ;  /* 0x0000000b080b7220 */ /* 0x040fe40000400000 */
[----:B------:R-:W-:Y:S02]  /*3320*/  FFMA R0, R9, 1.1920928955078125e-07, R0 ;  /* 0x3400000009007823 */ /* 0x000fe40000000000 */
[----:B------:R-:W-:-:S04]  /*3330*/  FFMA R11, R8, R11, R8 ;  /* 0x0000000b080b7223 */ /* 0x000fc80000000008 */
[----:B------:R-:W-:Y:S01]  /*3340*/  FFMA R0, R0, 0.69314718246459960938, R11 ;  /* 0x3f31721800007823 */ /* 0x000fe2000000000b */
[----:B------:R-:W-:-:S05]  /*3350*/  @P0 FFMA R0, R7, R6, +INF ;  /* 0x7f80000007000423 */ /* 0x000fca0000000006 */
[----:B------:R-:W-:Y:S01]  /*3360*/  FSEL R15, R0, -INF , P1 ;  /* 0xff800000000f7808 */ /* 0x000fe20000800000 */
[----:B------:R-:W-:Y:S06]  /*3370*/  BRA `(.L_x_12) ;  /* 0x0000000000cc7947 */ /* 0x000fec0003800000 */
.L_x_41:
[----:B-----5:R-:W-:Y:S01]  /*3380*/  FSETP.GEU.AND P1, PT, R0, 1.175494350822287508e-38, PT ;  /* 0x008000000000780b */ /* 0x020fe20003f2e000 */
[----:B------:R-:W-:Y:S01]  /*3390*/  IMAD.MOV.U32 R13, RZ, RZ, 0x3e055027 ;  /* 0x3e055027ff0d7424 */ /* 0x000fe200078e00ff */
[----:B------:R-:W-:Y:S02]  /*33a0*/  FSETP.GEU.AND P0, PT, R6, 1.175494350822287508e-38, PT ;  /* 0x008000000600780b */ /* 0x000fe40003f0e000 */
[----:B------:R-:W-:-:S09]  /*33b0*/  FSEL R12, RZ, -23, P1 ;  /* 0xc1b80000ff0c7808 */ /* 0x000fd20000800000 */
[----:B------:R-:W-:Y:S02]  /*33c0*/  @!P1 FMUL R0, R0, 8388608 ;  /* 0x4b00000000009820 */ /* 0x000fe40000400000 */
[----:B------:R-:W-:Y:S02]  /*33d0*/  @!P0 FMUL R6, R6, 8388608 ;  /* 0x4b00000006068820 */ /* 0x000fe40000400000 */
[C---:B------:R-:W-:Y:S01]  /*33e0*/  VIADD R11, R0.reuse, 0xc0d55555 ;  /* 0xc0d55555000b7836 */ /* 0x040fe20000000000 */
[----:B------:R-:W-:Y:S01]  /*33f0*/  ISETP.GT.U32.AND P1, PT, R0, 0x7f7fffff, PT ;  /* 0x7f7fffff0000780c */ /* 0x000fe20003f24070 */
[----:B------:R-:W-:Y:S01]  /*3400*/  VIADD R9, R6, 0xc0d55555 ;  /* 0xc0d5555506097836 */ /* 0x000fe20000000000 */
[----:B------:R-:W-:Y:S02]  /*3410*/  FSETP.NEU.AND P2, PT, R0, RZ, PT ;  /* 0x000000ff0000720b */ /* 0x000fe40003f4d000 */
[----:B------:R-:W-:Y:S02]  /*3420*/  LOP3.LUT R11, R11, 0xff800000, RZ, 0xc0, !PT ;  /* 0xff8000000b0b7812 */ /* 0x000fe400078ec0ff */
[----:B------:R-:W-:-:S03]  /*3430*/  LOP3.LUT R9, R9, 0xff800000, RZ, 0xc0, !PT ;  /* 0xff80000009097812 */ /* 0x000fc600078ec0ff */
[----:B------:R-:W-:Y:S01]  /*3440*/  IMAD.IADD R7, R0, 0x1, -R11 ;  /* 0x0000000100077824 */ /* 0x000fe200078e0a0b */
[----:B------:R-:W-:Y:S02]  /*3450*/  IADD3 R8, PT, PT, R6, -R9, RZ ;  /* 0x8000000906087210 */ /* 0x000fe40007ffe0ff */
[----:B------:R-:W-:Y:S01]  /*3460*/  I2FP.F32.S32 R11, R11 ;  /* 0x0000000b000b7245 */ /* 0x000fe20000201400 */
[----:B------:R-:W-:Y:S01]  /*3470*/  FADD R7, R7, -1 ;  /* 0xbf80000007077421 */ /* 0x000fe20000000000 */
[----:B------:R-:W-:Y:S01]  /*3480*/  I2FP.F32.S32 R9, R9 ;  /* 0x0000000900097245 */ /* 0x000fe20000201400 */
[----:B------:R-:W-:Y:S02]  /*3490*/  FADD R8, R8, -1 ;  /* 0xbf80000008087421 */ /* 0x000fe40000000000 */
[-C--:B------:R-:W-:Y:S01]  /*34a0*/  FFMA R10, R7, -R13.reuse, 0.14084610342979431152 ;  /* 0x3e1039f6070a7423 */ /* 0x080fe2000000080d */
[----:B------:R-:W-:Y:S01]  /*34b0*/  FFMA R11, R11, 1.1920928955078125e-07, R12 ;  /* 0x340000000b0b7823 */ /* 0x000fe2000000000c */
[----:B------:R-:W-:-:S02]  /*34c0*/  FFMA R13, R8, -R13, 0.14084610342979431152 ;  /* 0x3e1039f6080d7423 */ /* 0x000fc4000000080d */
[C---:B------:R-:W-:Y:S02]  /*34d0*/  FFMA R10, R7.reuse, R10, -0.12148627638816833496 ;  /* 0xbdf8cdcc070a7423 */ /* 0x040fe4000000000a */
[C---:B------:R-:W-:Y:S02]  /*34e0*/  FFMA R13, R8.reuse, R13, -0.12148627638816833496 ;  /* 0xbdf8cdcc080d7423 */ /* 0x040fe4000000000d */
[C---:B------:R-:W-:Y:S02]  /*34f0*/  FFMA R10, R7.reuse, R10, 0.13980610668659210205 ;  /* 0x3e0f2955070a7423 */ /* 0x040fe4000000000a */
[C---:B------:R-:W-:Y:S02]  /*3500*/  FFMA R13, R8.reuse, R13, 0.13980610668659210205 ;  /* 0x3e0f2955080d7423 */ /* 0x040fe4000000000d */
[----:B------:R-:W-:Y:S02]  /*3510*/  FFMA R10, R7, R10, -0.16684235632419586182 ;  /* 0xbe2ad8b9070a7423 */ /* 0x000fe4000000000a */
[----:B------:R-:W-:-:S02]  /*3520*/  FFMA R13, R8, R13, -0.16684235632419586182 ;  /* 0xbe2ad8b9080d7423 */ /* 0x000fc4000000000d */
[C---:B------:R-:W-:Y:S02]  /*3530*/  FFMA R10, R7.reuse, R10, 0.20012299716472625732 ;  /* 0x3e4ced0b070a7423 */ /* 0x040fe4000000000a */
[C---:B------:R-:W-:Y:S02]  /*3540*/  FFMA R13, R8.reuse, R13, 0.20012299716472625732 ;  /* 0x3e4ced0b080d7423 */ /* 0x040fe4000000000d */
[C---:B------:R-:W-:Y:S01]  /*3550*/  FFMA R14, R7.reuse, R10, -0.24999669194221496582 ;  /* 0xbe7fff22070e7423 */ /* 0x040fe2000000000a */
[----:B------:R-:W-:Y:S01]  /*3560*/  FSEL R10, RZ, -23, P0 ;  /* 0xc1b80000ff0a7808 */ /* 0x000fe20000000000 */
[----:B------:R-:W-:Y:S01]  /*3570*/  FFMA R13, R8, R13, -0.24999669194221496582 ;  /* 0xbe7fff22080d7423 */ /* 0x000fe2000000000d */
[----:B------:R-:W-:Y:S01]  /*3580*/  ISETP.GT.U32.AND P0, PT, R6, 0x7f7fffff, PT ;  /* 0x7f7fffff0600780c */ /* 0x000fe20003f04070 */
[----:B------:R-:W-:Y:S02]  /*3590*/  FFMA R14, R7, R14, 0.33333182334899902344 ;  /* 0x3eaaaa78070e7423 */ /* 0x000fe4000000000e */
[----:B------:R-:W-:Y:S01]  /*35a0*/  FFMA R13, R8, R13, 0.33333182334899902344 ;  /* 0x3eaaaa78080d7423 */ /* 0x000fe2000000000d */
[----:B------:R-:W-:Y:S01]  /*35b0*/  FFMA R9, R9, 1.1920928955078125e-07, R10 ;  /* 0x3400000009097823 */ /* 0x000fe2000000000a */
[----:B------:R-:W-:-:S02]  /*35c0*/  FFMA R14, R7, R14, -0.5 ;  /* 0xbf000000070e7423 */ /* 0x000fc4000000000e */
[C---:B------:R-:W-:Y:S02]  /*35d0*/  FFMA R13, R8.reuse, R13, -0.5 ;  /* 0xbf000000080d7423 */ /* 0x040fe4000000000d */
[C---:B------:R-:W-:Y:S02]  /*35e0*/  FMUL R14, R7.reuse, R14 ;  /* 0x0000000e070e7220 */ /* 0x040fe40000400000 */
[C---:B------:R-:W-:Y:S02]  /*35f0*/  FMUL R13, R8.reuse, R13 ;  /* 0x0000000d080d7220 */ /* 0x040fe40000400000 */
[----:B------:R-:W-:Y:S01]  /*3600*/  FFMA R14, R7, R14, R7 ;  /* 0x0000000e070e7223 */ /* 0x000fe20000000007 */
[----:B------:R-:W-:Y:S02]  /*3610*/  IMAD.MOV.U32 R7, RZ, RZ, 0x7f800000 ;  /* 0x7f800000ff077424 */ /* 0x000fe400078e00ff */
[----:B------:R-:W-:Y:S01]  /*3620*/  FFMA R8, R8, R13, R8 ;  /* 0x0000000d08087223 */ /* 0x000fe20000000008 */
[----:B------:R-:W-:Y:S01]  /*3630*/  FFMA R11, R11, 0.69314718246459960938, R14 ;  /* 0x3f3172180b0b7823 */ /* 0x000fe2000000000e */
[----:B------:R-:W-:-:S02]  /*3640*/  @P1 FFMA R11, R0, R7, +INF ;  /* 0x7f800000000b1423 */ /* 0x000fc40000000007 */
[----:B------:R-:W-:Y:S01]  /*3650*/  FFMA R8, R9, 0.69314718246459960938, R8 ;  /* 0x3f31721809087823 */ /* 0x000fe20000000008 */
[C---:B------:R-:W-:Y:S01]  /*3660*/  @P0 FFMA R8, R6.reuse, R7, +INF ;  /* 0x7f80000006080423 */ /* 0x040fe20000000007 */
[----:B------:R-:W-:Y:S02]  /*3670*/  FSETP.NEU.AND P0, PT, R6, RZ, PT ;  /* 0x000000ff0600720b */ /* 0x000fe40003f0d000 */
[----:B------:R-:W-:Y:S02]  /*3680*/  FSEL R11, R11, -INF , P2 ;  /* 0xff8000000b0b7808 */ /* 0x000fe40001000000 */
[----:B------:R-:W-:-:S05]  /*3690*/  FSEL R8, R8, -INF , P0 ;  /* 0xff80000008087808 */ /* 0x000fca0000000000 */
[----:B------:R-:W-:-:S07]  /*36a0*/  FMUL R15, R11, R8 ;  /* 0x000000080b0f7220 */ /* 0x000fce0000400000 */
.L_x_12:
[----:B------:R-:W-:Y:S05]  /*36b0*/  BSYNC.RECONVERGENT B0 ;  /* 0x0000000000007941 */ /* 0x000fea0003800200 */
.L_x_3:
[----:B------:R-:W0:Y:S01]  /*36c0*/  LDC.64 R8, c[0x0][0x388] ;  /* 0x0000e200ff087b82 */ /* 0x000e220000000a00 */
[----:B------:R-:W-:Y:S02]  /*36d0*/  FSETP.GT.AND P0, PT, R15, 0.5, PT ;  /* 0x3f0000000f00780b */ /* 0x000fe40003f04000 */
[----:B------:R-:W-:-:S04]  /*36e0*/  LOP3.LUT R0, R5, 0x80000003, RZ, 0xc0, !PT ;  /* 0x8000000305007812 */ /* 0x000fc800078ec0ff */
[----:B------:R-:W-:Y:S01]  /*36f0*/  ISETP.NE.OR P0, PT, R0, 0x1, !P0 ;  /* 0x000000010000780c */ /* 0x000fe20004705670 */
[----:B0-----:R-:W-:-:S05]  /*3700*/  IMAD.WIDE R6, R5, 0x4, R8 ;  /* 0x0000000405067825 */ /* 0x001fca00078e0208 */
[----:B------:R0:W-:Y:S07]  /*3710*/  STG.E desc[UR6][R6.64], R15 ;  /* 0x0000000f06007986 */ /* 0x0001ee000c101906 */
[----:B------:R-:W-:Y:S05]  /*3720*/  @P0 BRA `(.L_x_2) ;  /* 0x0000000000100947 */ /* 0x000fea0003800000 */
[----:B0-----:R-:W-:-:S04]  /*3730*/  VIADD R7, R5, 0xffffffff ;  /* 0xffffffff05077836 */ /* 0x001fc80000000000 */
[----:B------:R-:W-:-:S06]  /*3740*/  IMAD.WIDE.U32 R6, R7, 0x4, R8 ;  /* 0x0000000407067825 */ /* 0x000fcc00078e0008 */
[----:B------:R-:W2:Y:S02]  /*3750*/  LDG.E R6, desc[UR6][R6.64] ;  /* 0x0000000606067981 */ /* 0x000ea4000c1e1900 */
[----:B--2---:R1:W2:Y:S02]  /*3760*/  F2F.F64.F32 R2, R6 ;  /* 0x0000000600027310 */ /* 0x0042a40000201800 */
.L_x_2:
[----:B------:R-:W-:Y:S05]  /*3770*/  BSYNC.RECONVERGENT B1 ;  /* 0x0000000000017941 */ /* 0x000fea0003800200 */
.L_x_1:
[----:B0-2---:R-:W-:Y:S01]  /*3780*/  SHFL.DOWN PT, R7, R3, 0x10, 0x1f ;  /* 0x0a001f0003077f89 */ /* 0x005fe200000e0000 */
[C---:B------:R-:W-:Y:S02]  /*3790*/  LOP3.LUT P0, RZ, R4.reuse, 0x1f, RZ, 0xc0, !PT ;  /* 0x0000001f04ff7812 */ /* 0x040fe4000780c0ff */
[----:B------:R-:W-:Y:S01]  /*37a0*/  ISETP.NE.AND P1, PT, R4, RZ, PT ;  /* 0x000000ff0400720c */ /* 0x000fe20003f25270 */
[----:B-1----:R-:W0:Y:S10]  /*37b0*/  SHFL.DOWN PT, R6, R2, 0x10, 0x1f ;  /* 0x0a001f0002067f89 */ /* 0x002e3400000e0000 */
[----:B------:R-:W1:Y:S01]  /*37c0*/  @!P0 S2R R5, SR_CgaCtaId ;  /* 0x0000000000058919 */ /* 0x000e620000008800 */
[----:B------:R-:W-:Y:S01]  /*37d0*/  @!P0 MOV R0, 0x400 ;  /* 0x0000040000008802 */ /* 0x000fe20000000f00 */
[----:B0-----:R-:W-:-:S07]  /*37e0*/  DADD R6, R6, R2 ;  /* 0x0000000006067229 */ /* 0x001fce0000000002 */
[----:B------:R-:W-:Y:S04]  /*37f0*/  SHFL.DOWN PT, R9, R7, 0x8, 0x1f ;  /* 0x09001f0007097f89 */ /* 0x000fe800000e0000 */
[----:B------:R-:W0:Y:S01]  /*3800*/  SHFL.DOWN PT, R8, R6, 0x8, 0x1f ;  /* 0x09001f0006087f89 */ /* 0x000e2200000e0000 */
[----:B-1----:R-:W-:-:S04]  /*3810*/  @!P0 LEA R5, R5, R0, 0x18 ;  /* 0x0000000005058211 */ /* 0x002fc800078ec0ff */
[----:B------:R-:W-:Y:S01]  /*3820*/  @!P0 LEA.HI R5, R4, R5, RZ, 0x1e ;  /* 0x0000000504058211 */ /* 0x000fe200078ff0ff */
[----:B0-----:R-:W-:-:S07]  /*3830*/  DADD R8, R6, R8 ;  /* 0x0000000006087229 */ /* 0x001fce0000000008 */
[----:B------:R-:W-:Y:S04]  /*3840*/  SHFL.DOWN PT, R11, R9, 0x4, 0x1f ;  /* 0x08801f00090b7f89 */ /* 0x000fe800000e0000 */
[----:B------:R-:W0:Y:S02]  /*3850*/  SHFL.DOWN PT, R10, R8, 0x4, 0x1f ;  /* 0x08801f00080a7f89 */ /* 0x000e2400000e0000 */
[----:B0-----:R-:W-:-:S07]  /*3860*/  DADD R10, R8, R10 ;  /* 0x00000000080a7229 */ /* 0x001fce000000000a */
[----:B------:R-:W-:Y:S04]  /*3870*/  SHFL.DOWN PT, R13, R11, 0x2, 0x1f ;  /* 0x08401f000b0d7f89 */ /* 0x000fe800000e0000 */
[----:B------:R-:W0:Y:S02]  /*3880*/  SHFL.DOWN PT, R12, R10, 0x2, 0x1f ;  /* 0x08401f000a0c7f89 */ /* 0x000e2400000e0000 */
[----:B0-----:R-:W-:-:S07]  /*3890*/  DADD R12, R10, R12 ;  /* 0x000000000a0c7229 */ /* 0x001fce000000000c */
[----:B------:R-:W-:Y:S04]  /*38a0*/  SHFL.DOWN PT, R3, R13, 0x1, 0x1f ;  /* 0x08201f000d037f89 */ /* 0x000fe800000e0000 */
[----:B------:R-:W0:Y:S02]  /*38b0*/  SHFL.DOWN PT, R2, R12, 0x1, 0x1f ;  /* 0x08201f000c027f89 */ /* 0x000e2400000e0000 */
[----:B0-----:R-:W-:-:S07]  /*38c0*/  DADD R2, R12, R2 ;  /* 0x000000000c027229 */ /* 0x001fce0000000002 */
[----:B------:R0:W-:Y:S01]  /*38d0*/  @!P0 STS.64 [R5], R2 ;  /* 0x0000000205008388 */ /* 0x0001e20000000a00 */
[----:B------:R-:W-:Y:S06]  /*38e0*/  BAR.SYNC.DEFER_BLOCKING 0x0 ;  /* 0x0000000000007b1d */ /* 0x000fec0000010000 */
[----:B------:R-:W-:Y:S05]  /*38f0*/  @P1 EXIT ;  /* 0x000000000000194d */ /* 0x000fea0003800000 */
[----:B------:R-:W1:Y:S01]  /*3900*/  S2UR UR5, SR_CgaCtaId ;  /* 0x00000000000579c3 */ /* 0x000e620000008800 */
[----:B------:R-:W-:Y:S02]  /*3910*/  UMOV UR4, 0x400 ;  /* 0x0000040000047882 */ /* 0x000fe40000000000 */
[----:B-1----:R-:W-:-:S09]  /*3920*/  ULEA UR4, UR5, UR4, 0x18 ;  /* 0x0000000405047291 */ /* 0x002fd2000f8ec0ff */
[----:B------:R-:W1:Y:S04]  /*3930*/  LDS.128 R12, [UR4] ;  /* 0x00000004ff0c7984 */ /* 0x000e680008000c00 */
[----:B------:R-:W2:Y:S04]  /*3940*/  LDS.128 R8, [UR4+0x10] ;  /* 0x00001004ff087984 */ /* 0x000ea80008000c00 */
[----:B0-----:R-:W0:Y:S01]  /*3950*/  LDS.128 R4, [UR4+0x20] ;  /* 0x00002004ff047984 */ /* 0x001e220008000c00 */
[----:B-1----:R-:W-:-:S08]  /*3960*/  DADD R12, RZ, R12 ;  /* 0x00000000ff0c7229 */ /* 0x002fd0000000000c */
[----:B------:R-:W-:Y:S02]  /*3970*/  DADD R2, R12, R14 ;  /* 0x000000000c027229 */ /* 0x000fe4000000000e */
[----:B------:R-:W1:Y:S06]  /*3980*/  LDS.128 R12, [UR4+0x30] ;  /* 0x00003004ff0c7984 */ /* 0x000e6c0008000c00 */
[----:B--2---:R-:W-:-:S08]  /*3990*/  DADD R2, R2, R8 ;  /* 0x0000000002027229 */ /* 0x004fd00000000008 */
[----:B------:R-:W-:-:S08]  /*39a0*/  DADD R2, R2, R10 ;  /* 0x0000000002027229 */ /* 0x000fd0000000000a */
[----:B0-----:R-:W-:Y:S01]  /*39b0*/  DADD R2, R2, R4 ;  /* 0x0000000002027229 */ /* 0x001fe20000000004 */
[----:B------:R-:W0:Y:S07]  /*39c0*/  LDC.64 R4, c[0x0][0x390] ;  /* 0x0000e400ff047b82 */ /* 0x000e2e0000000a00 */
[----:B------:R-:W-:-:S08]  /*39d0*/  DADD R2, R2, R6 ;  /* 0x0000000002027229 */ /* 0x000fd00000000006 */
[----:B-1----:R-:W-:-:S08]  /*39e0*/  DADD R2, R2, R12 ;  /* 0x0000000002027229 */ /* 0x002fd0000000000c */
[----:B------:R-:W-:-:S07]  /*39f0*/  DADD R2, R2, R14 ;  /* 0x0000000002027229 */ /* 0x000fce000000000e */
[----:B0-----:R-:W-:Y:S01]  /*3a00*/  REDG.E.ADD.F64.RN.STRONG.GPU desc[UR6][R4.64], R2 ;  /* 0x00000002040079a6 */ /* 0x001fe2000c12ff06 */
[----:B------:R-:W-:Y:S05]  /*3a10*/  EXIT ;  /* 0x000000000000794d */ /* 0x000fea0003800000 */
.L_x_42:
        /* <DEDUP_REMOVED lines=14> */
.L_x_44:


//--------------------- .nv.global.init           --------------------------
	.section	.nv.global.init,"aw",@progbits
	.align	4
.nv.global.init:
	.type		__cudart_i2opi_f,@object
	.size		__cudart_i2opi_f,(.L_0 - __cudart_i2opi_f)
__cudart_i2opi_f:
        /*0000*/ 	.byte	0x41, 0x90, 0x43, 0x3c, 0x99, 0x95, 0x62, 0xdb, 0xc0, 0xdd, 0x34, 0xf5, 0xd1, 0x57, 0x27, 0xfc
        /*0010*/ 	.byte	0x29, 0x15, 0x44, 0x4e, 0x6e, 0x83, 0xf9, 0xa2
.L_0:


//--------------------- .nv.shared.reserved.0     --------------------------
	.section	.nv.shared.reserved.0,"aw",@nobits
	.weak		__nv_reservedSMEM_offset_0_alias
	.size		__nv_reservedSMEM_offset_0_alias, 0, 64
	.other		__nv_reservedSMEM_offset_0_alias,@"STO_CUDA_RESERVED_SHARED STV_DEFAULT"
__nv_reservedSMEM_offset_0_alias:
	.zero		0
	.zero		64


//--------------------- .nv.shared._Z9transformPfS_Pd --------------------------
	.section	.nv.shared._Z9transformPfS_Pd,"aw",@nobits
	.sectionflags	@""
	.align	8
.nv.shared._Z9transformPfS_Pd:
	.zero		1088


//--------------------- .nv.constant0._Z8baselinePfS_ --------------------------
	.section	.nv.constant0._Z8baselinePfS_,"a",@progbits
	.sectionflags	@""
	.align	4
.nv.constant0._Z8baselinePfS_:
	.zero		912


//--------------------- .nv.constant0._Z9transformPfS_Pd --------------------------
	.section	.nv.constant0._Z9transformPfS_Pd,"a",@progbits
	.sectionflags	@""
	.align	4
.nv.constant0._Z9transformPfS_Pd:
	.zero		920


//--------------------- SYMBOLS --------------------------

	.type		.nv.reservedSmem.offset0,@object
	.size		.nv.reservedSmem.offset0,0x4
	.type		.nv.reservedSmem.cap,@object
	.size		.nv.reservedSmem.cap,0x4
